def attn_fwd(
    Q,
    K,
    V,
    Out,
    Lse,
    sm_scale,
    stride_qz,
    stride_qh,
    stride_qm,
    stride_qk,
    stride_kz,
    stride_kh,
    stride_kn,
    stride_kk,
    stride_vz,
    stride_vh,
    stride_vn,
    stride_vk,
    stride_oz,
    stride_oh,
    stride_om,
    stride_ok,
    seqlen_q,
    seqlen_k,
    BLOCK_M: tl.constexpr,
    BLOCK_N: tl.constexpr,
    HEAD_DIM: tl.constexpr,
    CAUSAL: tl.constexpr,
):
    start_m = tl.program_id(0)
    off_hz = tl.program_id(1)
    q_off = off_hz * stride_qh
    k_off = off_hz * stride_kh
    v_off = off_hz * stride_vh
    offs_m = start_m * BLOCK_M + tl.arange(0, BLOCK_M)
    offs_d = tl.arange(0, HEAD_DIM)
    offs_n = tl.arange(0, BLOCK_N)
    q_ptrs = Q + q_off + offs_m[:, None] * stride_qm + offs_d[None, :] * stride_qk
    k_ptrs = K + k_off + offs_d[:, None] * stride_kk + offs_n[None, :] * stride_kn
    v_ptrs = V + v_off + offs_n[:, None] * stride_vn + offs_d[None, :] * stride_vk
    m_i = tl.full([BLOCK_M], float("-inf"), dtype=tl.float32)
    l_i = tl.zeros([BLOCK_M], dtype=tl.float32) + 1.0
    acc = tl.zeros([BLOCK_M, HEAD_DIM], dtype=tl.float32)
    q = tl.load(q_ptrs)
    acc, l_i, m_i = _attn_fwd_inner(
        acc,
        l_i,
        m_i,
        q,
        k_ptrs,
        v_ptrs,
        sm_scale,
        stride_kn,
        stride_vn,
        start_m,
        seqlen_k,
        BLOCK_M,
        BLOCK_N,
        HEAD_DIM,
        CAUSAL,
    )
    acc = acc / l_i[:, None]
    lse = m_i + tl.math.log2(l_i) / 1.4426950408889634
    o_ptrs = (
        Out
        + off_hz * stride_oh
        + offs_m[:, None] * stride_om
        + offs_d[None, :] * stride_ok
    )
    tl.store(o_ptrs, acc.to(Out.dtype.element_ty))
    tl.store(Lse + off_hz * seqlen_q + offs_m, lse)

# config = {"BLOCK_M": 256, "BLOCK_N": 32, "HEAD_DIM": 16, "arch": "sm_80", "causal": true, "dtype": "fp16", "num_stages": 2, "num_warps": 16}
# arch = sm_80


// ===== COMPILED SASS (sm_80) =====

	.target	sm_80

	.elftype	@"ET_EXEC"


//--------------------- .note.nv.tkinfo           --------------------------
	.section	.note.nv.tkinfo,"",@"SHT_NOTE"
	.sectionflags	@"SHF_NOTE_NV_TKINFO"
	.tkinfo
        /*0018*/ 	.word	0x00000002
        /*0030*/ 	.string	""
        /*0030*/ 	.string	"ptxas"
        /*0030*/ 	.string	"Cuda compilation tools, release 13.0, V13.0.88"
        /*0030*/ 	.string	"Build cuda_13.0.r13.0/compiler.36424714_0"
        /*0030*/ 	.string	"-v  -suppress-debug-info  -lineinfo  -arch sm_80 "



//--------------------- .note.nv.cuinfo           --------------------------
	.section	.note.nv.cuinfo,"",@"SHT_NOTE"
	.sectionflags	@"SHF_NOTE_NV_CUINFO"
        /*0018*/ 	.short	0x0002
        /*001a*/ 	.short	0x0050
        /*001c*/ 	.short	0x0082
	.zero		2


//--------------------- .nv.info                  --------------------------
	.section	.nv.info,"",@"SHT_CUDA_INFO"
	.align	4


	//----- nvinfo : EIATTR_REGCOUNT
	.align		4
        /*0000*/ 	.byte	0x04, 0x2f
        /*0002*/ 	.short	(.L_2 - .L_1)
	.align		4
.L_1:
        /*0004*/ 	.word	index@(attn_fwd)
        /*0008*/ 	.word	0x00000040


	//----- nvinfo : EIATTR_FRAME_SIZE
	.align		4
.L_2:
        /*000c*/ 	.byte	0x04, 0x11
        /*000e*/ 	.short	(.L_4 - .L_3)
	.align		4
.L_3:
        /*0010*/ 	.word	index@(attn_fwd)
        /*0014*/ 	.word	0x00000000


	//----- nvinfo : EIATTR_MIN_STACK_SIZE
	.align		4
.L_4:
        /*0018*/ 	.byte	0x04, 0x12
        /*001a*/ 	.short	(.L_6 - .L_5)
	.align		4
.L_5:
        /*001c*/ 	.word	index@(attn_fwd)
        /*0020*/ 	.word	0x00000000
.L_6:


//--------------------- .nv.info.attn_fwd         --------------------------
	.section	.nv.info.attn_fwd,"",@"SHT_CUDA_INFO"
	.sectionflags	@""
	.align	4


	//----- nvinfo : EIATTR_CUDA_API_VERSION
	.align		4
        /*0000*/ 	.byte	0x04, 0x37
        /*0002*/ 	.short	(.L_8 - .L_7)
.L_7:
        /*0004*/ 	.word	0x00000082


	//----- nvinfo : EIATTR_SW2861232_WAR
	.align		4
.L_8:
        /*0008*/ 	.byte	0x01, 0x35
	.zero		2


	//----- nvinfo : EIATTR_PARAM_CBANK
	.align		4
        /*000c*/ 	.byte	0x04, 0x0a
        /*000e*/ 	.short	(.L_10 - .L_9)
	.align		4
.L_9:
        /*0010*/ 	.word	index@(.nv.constant0.attn_fwd)
        /*0014*/ 	.short	0x0160
        /*0016*/ 	.short	0x0088


	//----- nvinfo : EIATTR_CBANK_PARAM_SIZE
	.align		4
.L_10:
        /*0018*/ 	.byte	0x03, 0x19
        /*001a*/ 	.short	0x0088


	//----- nvinfo : EIATTR_KPARAM_INFO
	.align		4
        /*001c*/ 	.byte	0x04, 0x17
        /*001e*/ 	.short	(.L_12 - .L_11)
.L_11:
        /*0020*/ 	.word	0x00000000
        /*0024*/ 	.short	0x0019
        /*0026*/ 	.short	0x0080
        /*0028*/ 	.byte	0x00, 0xf4, 0x21, 0x00


	//----- nvinfo : EIATTR_KPARAM_INFO
	.align		4
.L_12:
        /*002c*/ 	.byte	0x04, 0x17
        /*002e*/ 	.short	(.L_14 - .L_13)
.L_13:
        /*0030*/ 	.word	0x00000000
        /*0034*/ 	.short	0x0018
        /*0036*/ 	.short	0x0078
        /*0038*/ 	.byte	0x00, 0xf4, 0x21, 0x00


	//----- nvinfo : EIATTR_KPARAM_INFO
	.align		4
.L_14:
        /*003c*/ 	.byte	0x04, 0x17
        /*003e*/ 	.short	(.L_16 - .L_15)
.L_15:
        /*0040*/ 	.word	0x00000000
        /*0044*/ 	.short	0x0017
        /*0046*/ 	.short	0x0070
        /*0048*/ 	.byte	0x00, 0xf0, 0x11, 0x00


	//----- nvinfo : EIATTR_KPARAM_INFO
	.align		4
.L_16:
        /*004c*/ 	.byte	0x04, 0x17
        /*004e*/ 	.short	(.L_18 - .L_17)
.L_17:
        /*0050*/ 	.word	0x00000000
        /*0054*/ 	.short	0x0016
        /*0056*/ 	.short	0x006c
        /*0058*/ 	.byte	0x00, 0xf0, 0x11, 0x00


	//----- nvinfo : EIATTR_KPARAM_INFO
	.align		4
.L_18:
        /*005c*/ 	.byte	0x04, 0x17
        /*005e*/ 	.short	(.L_20 - .L_19)
.L_19:
        /*0060*/ 	.word	0x00000000
        /*0064*/ 	.short	0x0015
        /*0066*/ 	.short	0x0068
        /*0068*/ 	.byte	0x00, 0xf0, 0x11, 0x00


	//----- nvinfo : EIATTR_KPARAM_INFO
	.align		4
.L_20:
        /*006c*/ 	.byte	0x04, 0x17
        /*006e*/ 	.short	(.L_22 - .L_21)
.L_21:
        /*0070*/ 	.word	0x00000000
        /*0074*/ 	.short	0x0014
        /*0076*/ 	.short	0x0064
        /*0078*/ 	.byte	0x00, 0xf0, 0x11, 0x00


	//----- nvinfo : EIATTR_KPARAM_INFO
	.align		4
.L_22:
        /*007c*/ 	.byte	0x04, 0x17
        /*007e*/ 	.short	(.L_24 - .L_23)
.L_23:
        /*0080*/ 	.word	0x00000000
        /*0084*/ 	.short	0x0013
        /*0086*/ 	.short	0x0060
        /*0088*/ 	.byte	0x00, 0xf0, 0x11, 0x00


	//----- nvinfo : EIATTR_KPARAM_INFO
	.align		4
.L_24:
        /*008c*/ 	.byte	0x04, 0x17
        /*008e*/ 	.short	(.L_26 - .L_25)
.L_25:
        /*0090*/ 	.word	0x00000000
        /*0094*/ 	.short	0x0012
        /*0096*/ 	.short	0x005c
        /*0098*/ 	.byte	0x00, 0xf0, 0x11, 0x00


	//----- nvinfo : EIATTR_KPARAM_INFO
	.align		4
.L_26:
        /*009c*/ 	.byte	0x04, 0x17
        /*009e*/ 	.short	(.L_28 - .L_27)
.L_27:
        /*00a0*/ 	.word	0x00000000
        /*00a4*/ 	.short	0x0011
        /*00a6*/ 	.short	0x0058
        /*00a8*/ 	.byte	0x00, 0xf0, 0x11, 0x00


	//----- nvinfo : EIATTR_KPARAM_INFO
	.align		4
.L_28:
        /*00ac*/ 	.byte	0x04, 0x17
        /*00ae*/ 	.short	(.L_30 - .L_29)
.L_29:
        /*00b0*/ 	.word	0x00000000
        /*00b4*/ 	.short	0x0010
        /*00b6*/ 	.short	0x0054
        /*00b8*/ 	.byte	0x00, 0xf0, 0x11, 0x00


	//----- nvinfo : EIATTR_KPARAM_INFO
	.align		4
.L_30:
        /*00bc*/ 	.byte	0x04, 0x17
        /*00be*/ 	.short	(.L_32 - .L_31)
.L_31:
        /*00c0*/ 	.word	0x00000000
        /*00c4*/ 	.short	0x000f
        /*00c6*/ 	.short	0x0050
        /*00c8*/ 	.byte	0x00, 0xf0, 0x11, 0x00


	//----- nvinfo : EIATTR_KPARAM_INFO
	.align		4
.L_32:
        /*00cc*/ 	.byte	0x04, 0x17
        /*00ce*/ 	.short	(.L_34 - .L_33)
.L_33:
        /*00d0*/ 	.word	0x00000000
        /*00d4*/ 	.short	0x000e
        /*00d6*/ 	.short	0x004c
        /*00d8*/ 	.byte	0x00, 0xf0, 0x11, 0x00


	//----- nvinfo : EIATTR_KPARAM_INFO
	.align		4
.L_34:
        /*00dc*/ 	.byte	0x04, 0x17
        /*00de*/ 	.short	(.L_36 - .L_35)
.L_35:
        /*00e0*/ 	.word	0x00000000
        /*00e4*/ 	.short	0x000d
        /*00e6*/ 	.short	0x0048
        /*00e8*/ 	.byte	0x00, 0xf0, 0x11, 0x00


	//----- nvinfo : EIATTR_KPARAM_INFO
	.align		4
.L_36:
        /*00ec*/ 	.byte	0x04, 0x17
        /*00ee*/ 	.short	(.L_38 - .L_37)
.L_37:
        /*00f0*/ 	.word	0x00000000
        /*00f4*/ 	.short	0x000c
        /*00f6*/ 	.short	0x0044
        /*00f8*/ 	.byte	0x00, 0xf0, 0x11, 0x00


	//----- nvinfo : EIATTR_KPARAM_INFO
	.align		4
.L_38:
        /*00fc*/ 	.byte	0x04, 0x17
        /*00fe*/ 	.short	(.L_40 - .L_39)
.L_39:
        /*0100*/ 	.word	0x00000000
        /*0104*/ 	.short	0x000b
        /*0106*/ 	.short	0x0040
        /*0108*/ 	.byte	0x00, 0xf0, 0x11, 0x00


	//----- nvinfo : EIATTR_KPARAM_INFO
	.align		4
.L_40:
        /*010c*/ 	.byte	0x04, 0x17
        /*010e*/ 	.short	(.L_42 - .L_41)
.L_41:
        /*0110*/ 	.word	0x00000000
        /*0114*/ 	.short	0x000a
        /*0116*/ 	.short	0x003c
        /*0118*/ 	.byte	0x00, 0xf0, 0x11, 0x00


	//----- nvinfo : EIATTR_KPARAM_INFO
	.align		4
.L_42:
        /*011c*/ 	.byte	0x04, 0x17
        /*011e*/ 	.short	(.L_44 - .L_43)
.L_43:
        /*0120*/ 	.word	0x00000000
        /*0124*/ 	.short	0x0009
        /*0126*/ 	.short	0x0038
        /*0128*/ 	.byte	0x00, 0xf0, 0x11, 0x00


	//----- nvinfo : EIATTR_KPARAM_INFO
	.align		4
.L_44:
        /*012c*/ 	.byte	0x04, 0x17
        /*012e*/ 	.short	(.L_46 - .L_45)
.L_45:
        /*0130*/ 	.word	0x00000000
        /*0134*/ 	.short	0x0008
        /*0136*/ 	.short	0x0034
        /*0138*/ 	.byte	0x00, 0xf0, 0x11, 0x00


	//----- nvinfo : EIATTR_KPARAM_INFO
	.align		4
.L_46:
        /*013c*/ 	.byte	0x04, 0x17
        /*013e*/ 	.short	(.L_48 - .L_47)
.L_47:
        /*0140*/ 	.word	0x00000000
        /*0144*/ 	.short	0x0007
        /*0146*/ 	.short	0x0030
        /*0148*/ 	.byte	0x00, 0xf0, 0x11, 0x00


	//----- nvinfo : EIATTR_KPARAM_INFO
	.align		4
.L_48:
        /*014c*/ 	.byte	0x04, 0x17
        /*014e*/ 	.short	(.L_50 - .L_49)
.L_49:
        /*0150*/ 	.word	0x00000000
        /*0154*/ 	.short	0x0006
        /*0156*/ 	.short	0x002c
        /*0158*/ 	.byte	0x00, 0xf0, 0x11, 0x00


	//----- nvinfo : EIATTR_KPARAM_INFO
	.align		4
.L_50:
        /*015c*/ 	.byte	0x04, 0x17
        /*015e*/ 	.short	(.L_52 - .L_51)
.L_51:
        /*0160*/ 	.word	0x00000000
        /*0164*/ 	.short	0x0005
        /*0166*/ 	.short	0x0028
        /*0168*/ 	.byte	0x00, 0xf0, 0x11, 0x00


	//----- nvinfo : EIATTR_KPARAM_INFO
	.align		4
.L_52:
        /*016c*/ 	.byte	0x04, 0x17
        /*016e*/ 	.short	(.L_54 - .L_53)
.L_53:
        /*0170*/ 	.word	0x00000000
        /*0174*/ 	.short	0x0004
        /*0176*/ 	.short	0x0020
        /*0178*/ 	.byte	0x00, 0xf4, 0x21, 0x00


	//----- nvinfo : EIATTR_KPARAM_INFO
	.align		4
.L_54:
        /*017c*/ 	.byte	0x04, 0x17
        /*017e*/ 	.short	(.L_56 - .L_55)
.L_55:
        /*0180*/ 	.word	0x00000000
        /*0184*/ 	.short	0x0003
        /*0186*/ 	.short	0x0018
        /*0188*/ 	.byte	0x00, 0xf4, 0x21, 0x00


	//----- nvinfo : EIATTR_KPARAM_INFO
	.align		4
.L_56:
        /*018c*/ 	.byte	0x04, 0x17
        /*018e*/ 	.short	(.L_58 - .L_57)
.L_57:
        /*0190*/ 	.word	0x00000000
        /*0194*/ 	.short	0x0002
        /*0196*/ 	.short	0x0010
        /*0198*/ 	.byte	0x00, 0xf4, 0x21, 0x00


	//----- nvinfo : EIATTR_KPARAM_INFO
	.align		4
.L_58:
        /*019c*/ 	.byte	0x04, 0x17
        /*019e*/ 	.short	(.L_60 - .L_59)
.L_59:
        /*01a0*/ 	.word	0x00000000
        /*01a4*/ 	.short	0x0001
        /*01a6*/ 	.short	0x0008
        /*01a8*/ 	.byte	0x00, 0xf4, 0x21, 0x00


	//----- nvinfo : EIATTR_KPARAM_INFO
	.align		4
.L_60:
        /*01ac*/ 	.byte	0x04, 0x17
        /*01ae*/ 	.short	(.L_62 - .L_61)
.L_61:
        /*01b0*/ 	.word	0x00000000
        /*01b4*/ 	.short	0x0000
        /*01b6*/ 	.short	0x0000
        /*01b8*/ 	.byte	0x00, 0xf4, 0x21, 0x00


	//----- nvinfo : EIATTR_MAXREG_COUNT
	.align		4
.L_62:
        /*01bc*/ 	.byte	0x03, 0x1b
        /*01be*/ 	.short	0x0080


	//----- nvinfo : EIATTR_NUM_BARRIERS
	.align		4
        /*01c0*/ 	.byte	0x02, 0x4c
        /*01c2*/ 	.byte	0x01
	.zero		1


	//----- nvinfo : EIATTR_MERCURY_ISA_VERSION
	.align		4
        /*01c4*/ 	.byte	0x03, 0x5f
        /*01c6*/ 	.short	0x0000


	//----- nvinfo : EIATTR_COOP_GROUP_MASK_REGIDS
	.align		4
        /*01c8*/ 	.byte	0x04, 0x29
        /*01ca*/ 	.short	(.L_64 - .L_63)


	//   ....[0]....
.L_63:
        /*01cc*/ 	.word	0xffffffff


	//   ....[1]....
        /*01d0*/ 	.word	0xffffffff


	//   ....[2]....
        /*01d4*/ 	.word	0xffffffff


	//   ....[3]....
        /*01d8*/ 	.word	0xffffffff


	//   ....[4]....
        /*01dc*/ 	.word	0xffffffff


	//   ....[5]....
        /*01e0*/ 	.word	0xffffffff


	//   ....[6]....
        /*01e4*/ 	.word	0xffffffff


	//   ....[7]....
        /*01e8*/ 	.word	0xffffffff


	//----- nvinfo : EIATTR_COOP_GROUP_INSTR_OFFSETS
	.align		4
.L_64:
        /*01ec*/ 	.byte	0x04, 0x28
        /*01ee*/ 	.short	(.L_66 - .L_65)


	//   ....[0]....
.L_65:
        /*01f0*/ 	.word	0x00000f60


	//   ....[1]....
        /*01f4*/ 	.word	0x00001030


	//   ....[2]....
        /*01f8*/ 	.word	0x00001090


	//   ....[3]....
        /*01fc*/ 	.word	0x000010f0


	//   ....[4]....
        /*0200*/ 	.word	0x00001610


	//   ....[5]....
        /*0204*/ 	.word	0x00001620


	//   ....[6]....
        /*0208*/ 	.word	0x000016c0


	//   ....[7]....
        /*020c*/ 	.word	0x000016f0


	//----- nvinfo : EIATTR_EXIT_INSTR_OFFSETS
	.align		4
.L_66:
        /*0210*/ 	.byte	0x04, 0x1c
        /*0212*/ 	.short	(.L_68 - .L_67)


	//   ....[0]....
.L_67:
        /*0214*/ 	.word	0x000023b0


	//   ....[1]....
        /*0218*/ 	.word	0x00002450


	//----- nvinfo : EIATTR_REQNTID
	.align		4
.L_68:
        /*021c*/ 	.byte	0x04, 0x10
        /*021e*/ 	.short	(.L_70 - .L_69)
.L_69:
        /*0220*/ 	.word	0x00000200
        /*0224*/ 	.word	0x00000001
        /*0228*/ 	.word	0x00000001
.L_70:


//--------------------- .nv.callgraph             --------------------------
	.section	.nv.callgraph,"",@"SHT_CUDA_CALLGRAPH"
	.align	4
	.sectionentsize	8
	.align		4
        /*0000*/ 	.word	0x00000000
	.align		4
        /*0004*/ 	.word	0xffffffff
	.align		4
        /*0008*/ 	.word	0x00000000
	.align		4
        /*000c*/ 	.word	0xfffffffe
	.align		4
        /*0010*/ 	.word	0x00000000
	.align		4
        /*0014*/ 	.word	0xfffffffd
	.align		4
        /*0018*/ 	.word	0x00000000
	.align		4
        /*001c*/ 	.word	0xfffffffc


//--------------------- .nv.rel.action            --------------------------
	.section	.nv.rel.action,"",@"SHT_CUDA_RELOCINFO"
	.align	8
	.sectionentsize	8
        /*0000*/ 	.byte	0x73, 0x00, 0x00, 0x00, 0x00, 0x00, 0x00, 0x00, 0x00, 0x00, 0x00, 0x11, 0x25, 0x00, 0x05, 0x36


//--------------------- .nv.constant4             --------------------------
	.section	.nv.constant4,"a",@progbits
	.align	8
	.align		8
.nv.constant4:
        /*0000*/ 	.dword	_$_str


//--------------------- .nv.constant0.attn_fwd    --------------------------
	.section	.nv.constant0.attn_fwd,"a",@progbits
	.sectionflags	@""
	.align	4
.nv.constant0.attn_fwd:
	.zero		488


//--------------------- .text.attn_fwd            --------------------------
	.section	.text.attn_fwd,"ax",@progbits
	.sectioninfo	@"SHI_REGISTERS=64"
	.align	128
        .global         attn_fwd
        .type           attn_fwd,@function
        .size           attn_fwd,(.L_x_3 - attn_fwd)
        .other          attn_fwd,@"STO_CUDA_ENTRY STV_DEFAULT"
attn_fwd:
.text.attn_fwd:
[----:B------:R-:W-:Y:S02]  /*0000*/  IMAD.MOV.U32 R1, RZ, RZ, c[0x0][0x28] ;  /* 0x00000a00ff017624 */ /* 0x000fe400078e00ff */
[----:B------:R-:W0:Y:S01]  /*0010*/  S2R R19, SR_CTAID.X ;  /* 0x0000000000137919 */ /* 0x000e220000002500 */
[----:B------:R-:W-:Y:S01]  /*0020*/  IMAD.MOV.U32 R13, RZ, RZ, c[0x0][0x198] ;  /* 0x00006600ff0d7624 */ /* 0x000fe200078e00ff */
[----:B------:R-:W-:Y:S02]  /*0030*/  ULDC.64 UR6, c[0x0][0x118] ;  /* 0x0000460000067ab9 */ /* 0x000fe40000000a00 */
[----:B------:R-:W0:Y:S04]  /*0040*/  S2R R48, SR_TID.X ;  /* 0x0000000000307919 */ /* 0x000e280000002100 */
[----:B------:R-:W1:Y:S01]  /*0050*/  S2R R20, SR_CTAID.Y ;  /* 0x0000000000147919 */ /* 0x000e620000002600 */
[----:B0-----:R-:W-:Y:S02]  /*0060*/  PRMT R47, R48, 0x6540, R19 ;  /* 0x00006540302f7816 */ /* 0x001fe40000000013 */
[----:B------:R-:W-:Y:S01]  /*0070*/  SHF.R.U32.HI R60, RZ, 0x8, R48 ;  /* 0x00000008ff3c7819 */ /* 0x000fe20000011630 */
[----:B-1----:R-:W-:-:S02]  /*0080*/  IMAD R0, R20, c[0x0][0x190], RZ ;  /* 0x0000640014007a24 */ /* 0x002fc400078e02ff */
[----:B------:R-:W-:Y:S01]  /*0090*/  IMAD R3, R47, c[0x0][0x194], RZ ;  /* 0x000065002f037a24 */ /* 0x000fe200078e02ff */
[----:B------:R-:W-:Y:S01]  /*00a0*/  SGXT.U32 R60, R60, 0x1 ;  /* 0x000000013c3c781a */ /* 0x000fe20000000000 */
[----:B------:R-:W-:Y:S02]  /*00b0*/  IMAD.SHL.U32 R2, R0, 0x2, RZ ;  /* 0x0000000200027824 */ /* 0x000fe400078e00ff */
[----:B------:R-:W-:Y:S02]  /*00c0*/  IMAD.SHL.U32 R5, R3, 0x2, RZ ;  /* 0x0000000203057824 */ /* 0x000fe400078e00ff */
[----:B------:R-:W-:Y:S02]  /*00d0*/  IMAD R6, R60, c[0x0][0x198], RZ ;  /* 0x000066003c067a24 */ /* 0x000fe400078e02ff */
[----:B------:R-:W-:Y:S01]  /*00e0*/  IMAD.HI R0, R0, 0x2, RZ ;  /* 0x0000000200007827 */ /* 0x000fe200078e02ff */
[----:B------:R-:W-:-:S03]  /*00f0*/  IADD3 R17, P0, P1, R5, c[0x0][0x160], R2 ;  /* 0x0000580005117a10 */ /* 0x000fc6000791e002 */
[----:B------:R-:W-:-:S04]  /*0100*/  IMAD.HI R3, R3, 0x2, RZ ;  /* 0x0000000203037827 */ /* 0x000fc800078e02ff */
[----:B------:R-:W-:Y:S01]  /*0110*/  IMAD R5, R13, 0x2, R6 ;  /* 0x000000020d057824 */ /* 0x000fe200078e0206 */
[----:B------:R-:W-:Y:S02]  /*0120*/  IADD3.X R18, R3, c[0x0][0x164], R0, P0, P1 ;  /* 0x0000590003127a10 */ /* 0x000fe400007e2400 */
[CC--:B------:R-:W-:Y:S01]  /*0130*/  LEA R2, P0, R6.reuse, R17.reuse, 0x1 ;  /* 0x0000001106027211 */ /* 0x0c0fe200078008ff */
[----:B------:R-:W-:Y:S01]  /*0140*/  IMAD R0, R13, 0x2, R5 ;  /* 0x000000020d007824 */ /* 0x000fe200078e0205 */
[-C--:B------:R-:W-:Y:S02]  /*0150*/  LEA R4, P1, R5, R17.reuse, 0x1 ;  /* 0x0000001105047211 */ /* 0x080fe400078208ff */
[----:B------:R-:W-:Y:S02]  /*0160*/  LEA.HI.X.SX32 R3, R6, R18, 0x1, P0 ;  /* 0x0000001206037211 */ /* 0x000fe400000f0eff */
[----:B------:R-:W-:Y:S02]  /*0170*/  LEA R9, R13, R0, 0x1 ;  /* 0x000000000d097211 */ /* 0x000fe400078e08ff */
[C---:B------:R-:W-:Y:S01]  /*0180*/  LEA R6, P0, R0.reuse, R17, 0x1 ;  /* 0x0000001100067211 */ /* 0x040fe200078008ff */
[----:B------:R0:W2:Y:S01]  /*0190*/  LDG.E.U16 R16, [R2.64] ;  /* 0x0000000602107981 */ /* 0x0000a2000c1e1500 */
[-C--:B------:R-:W-:Y:S01]  /*01a0*/  LEA.HI.X.SX32 R5, R5, R18.reuse, 0x1, P1 ;  /* 0x0000001205057211 */ /* 0x080fe200008f0eff */
[----:B------:R-:W-:Y:S01]  /*01b0*/  IMAD R8, R13, 0x2, R9 ;  /* 0x000000020d087824 */ /* 0x000fe200078e0209 */
[----:B------:R-:W-:-:S03]  /*01c0*/  LEA.HI.X.SX32 R7, R0, R18, 0x1, P0 ;  /* 0x0000001200077211 */ /* 0x000fc600000f0eff */
[C---:B------:R-:W-:Y:S01]  /*01d0*/  IMAD R0, R13.reuse, 0x2, R8 ;  /* 0x000000020d007824 */ /* 0x040fe200078e0208 */
[-C--:B------:R-:W-:Y:S01]  /*01e0*/  LEA R10, P0, R8, R17.reuse, 0x1 ;  /* 0x00000011080a7211 */ /* 0x080fe200078008ff */
[----:B------:R1:W3:Y:S02]  /*01f0*/  LDG.E.U16 R5, [R4.64] ;  /* 0x0000000604057981 */ /* 0x0002e4000c1e1500 */
[C---:B------:R-:W-:Y:S01]  /*0200*/  IMAD R15, R13.reuse, 0x2, R0 ;  /* 0x000000020d0f7824 */ /* 0x040fe200078e0200 */
[-C--:B------:R-:W-:Y:S01]  /*0210*/  LEA R12, P1, R0, R17.reuse, 0x1 ;  /* 0x00000011000c7211 */ /* 0x080fe200078208ff */
[----:B------:R4:W5:Y:S02]  /*0220*/  LDG.E.U16 R6, [R6.64] ;  /* 0x0000000606067981 */ /* 0x000964000c1e1500 */
[----:B0-----:R-:W-:Y:S01]  /*0230*/  IMAD R3, R13, 0x2, R15 ;  /* 0x000000020d037824 */ /* 0x001fe200078e020f */
[----:B------:R-:W-:Y:S02]  /*0240*/  LEA.HI.X.SX32 R11, R8, R18, 0x1, P0 ;  /* 0x00000012080b7211 */ /* 0x000fe400000f0eff */
[----:B------:R-:W-:-:S02]  /*0250*/  LEA R14, P2, R15, R17, 0x1 ;  /* 0x000000110f0e7211 */ /* 0x000fc400078408ff */
[-C--:B------:R-:W-:Y:S01]  /*0260*/  LEA.HI.X.SX32 R13, R0, R18.reuse, 0x1, P1 ;  /* 0x00000012000d7211 */ /* 0x080fe200008f0eff */
[----:B------:R0:W3:Y:S01]  /*0270*/  LDG.E.U16 R10, [R10.64] ;  /* 0x000000060a0a7981 */ /* 0x0000e2000c1e1500 */
[-C--:B------:R-:W-:Y:S02]  /*0280*/  LEA R8, P0, R9, R17.reuse, 0x1 ;  /* 0x0000001109087211 */ /* 0x080fe400078008ff */
[----:B------:R-:W-:Y:S01]  /*0290*/  LEA R2, P1, R3, R17, 0x1 ;  /* 0x0000001103027211 */ /* 0x000fe200078208ff */
[----:B------:R0:W5:Y:S01]  /*02a0*/  LDG.E.U16 R12, [R12.64] ;  /* 0x000000060c0c7981 */ /* 0x000162000c1e1500 */
[-C--:B------:R-:W-:Y:S02]  /*02b0*/  LEA.HI.X.SX32 R15, R15, R18.reuse, 0x1, P2 ;  /* 0x000000120f0f7211 */ /* 0x080fe400010f0eff */
[-C--:B------:R-:W-:Y:S02]  /*02c0*/  LEA.HI.X.SX32 R9, R9, R18.reuse, 0x1, P0 ;  /* 0x0000001209097211 */ /* 0x080fe400000f0eff */
[----:B------:R-:W-:Y:S01]  /*02d0*/  LEA.HI.X.SX32 R3, R3, R18, 0x1, P1 ;  /* 0x0000001203037211 */ /* 0x000fe200008f0eff */
[----:B------:R-:W5:Y:S04]  /*02e0*/  LDG.E.U16 R14, [R14.64] ;  /* 0x000000060e0e7981 */ /* 0x000f68000c1e1500 */
[----:B----4-:R4:W5:Y:S04]  /*02f0*/  LDG.E.U16 R7, [R8.64] ;  /* 0x0000000608077981 */ /* 0x010968000c1e1500 */
[----:B------:R4:W5:Y:S01]  /*0300*/  LDG.E.U16 R17, [R2.64] ;  /* 0x0000000602117981 */ /* 0x000962000c1e1500 */
[----:B------:R-:W-:-:S02]  /*0310*/  LOP3.LUT R0, R48, 0xff, RZ, 0xc0, !PT ;  /* 0x000000ff30007812 */ /* 0x000fc400078ec0ff */
[----:B-1----:R-:W-:-:S03]  /*0320*/  SHF.R.S32.HI R4, RZ, 0x8, R48 ;  /* 0x00000008ff047819 */ /* 0x002fc60000011430 */
[----:B0-----:R-:W-:Y:S01]  /*0330*/  IMAD.SHL.U32 R11, R0, 0x2, RZ ;  /* 0x00000002000b7824 */ /* 0x001fe200078e00ff */
[----:B------:R-:W-:-:S04]  /*0340*/  SGXT R4, R4, 0x1 ;  /* 0x000000010404781a */ /* 0x000fc80000000200 */
[----:B------:R-:W-:Y:S01]  /*0350*/  LOP3.LUT R11, R11, 0x210, R4, 0x78, !PT ;  /* 0x000002100b0b7812 */ /* 0x000fe200078e7804 */
[----:B----4-:R-:W-:-:S03]  /*0360*/  IMAD.SHL.U32 R3, R19, 0x100, RZ ;  /* 0x0000010013037824 */ /* 0x010fc600078e00ff */
[C---:B------:R-:W-:Y:S02]  /*0370*/  LOP3.LUT R0, R11.reuse, 0x20, RZ, 0x3c, !PT ;  /* 0x000000200b007812 */ /* 0x040fe400078e3cff */
[C---:B------:R-:W-:Y:S02]  /*0380*/  LOP3.LUT R13, R11.reuse, 0x40, RZ, 0x3c, !PT ;  /* 0x000000400b0d7812 */ /* 0x040fe400078e3cff */
[----:B------:R-:W-:Y:S02]  /*0390*/  LOP3.LUT R4, R11, 0x60, RZ, 0x3c, !PT ;  /* 0x000000600b047812 */ /* 0x000fe400078e3cff */
[----:B------:R-:W-:-:S04]  /*03a0*/  IADD3 R49, R3, 0x100, RZ ;  /* 0x0000010003317810 */ /* 0x000fc80007ffe0ff */
[----:B------:R-:W-:Y:S01]  /*03b0*/  ISETP.GE.AND P0, PT, R49, 0x1, PT ;  /* 0x000000013100780c */ /* 0x000fe20003f06270 */
[----:B------:R-:W-:Y:S01]  /*03c0*/  IMAD.MOV.U32 R28, RZ, RZ, -0x800000 ;  /* 0xff800000ff1c7424 */ /* 0x000fe200078e00ff */
[----:B------:R-:W-:Y:S01]  /*03d0*/  MOV R36, 0x3f800000 ;  /* 0x3f80000000247802 */ /* 0x000fe20000000f00 */
[----:B------:R-:W-:Y:S01]  /*03e0*/  IMAD.MOV.U32 R2, RZ, RZ, 0x3f800000 ;  /* 0x3f800000ff027424 */ /* 0x000fe200078e00ff */
[----:B------:R-:W-:Y:S01]  /*03f0*/  CS2R R8, SRZ ;  /* 0x0000000000087805 */ /* 0x000fe2000001ff00 */
[----:B------:R-:W-:Y:S01]  /*0400*/  IMAD.MOV.U32 R29, RZ, RZ, -0x800000 ;  /* 0xff800000ff1d7424 */ /* 0x000fe200078e00ff */
[C---:B------:R-:W-:Y:S01]  /*0410*/  LOP3.LUT R21, R48.reuse, 0x1e0, RZ, 0xc0, !PT ;  /* 0x000001e030157812 */ /* 0x040fe200078ec0ff */
[C---:B------:R-:W-:Y:S01]  /*0420*/  IMAD.SHL.U32 R61, R48.reuse, 0x2, RZ ;  /* 0x00000002303d7824 */ /* 0x040fe200078e00ff */
[C---:B------:R-:W-:Y:S02]  /*0430*/  LOP3.LUT R22, R48.reuse, 0x1f, RZ, 0xc0, !PT ;  /* 0x0000001f30167812 */ /* 0x040fe400078ec0ff */
[----:B------:R-:W-:Y:S01]  /*0440*/  LOP3.LUT R58, R48, 0x7, RZ, 0xc0, !PT ;  /* 0x00000007303a7812 */ /* 0x000fe200078ec0ff */
[----:B--2---:R-:W-:Y:S04]  /*0450*/  STS.U16 [R11], R16 ;  /* 0x000000100b007388 */ /* 0x004fe80000000400 */
[----:B---3--:R0:W-:Y:S04]  /*0460*/  STS.U16 [R11+0x1000], R10 ;  /* 0x0010000a0b007388 */ /* 0x0081e80000000400 */
[----:B------:R-:W-:Y:S04]  /*0470*/  STS.U16 [R0+0x400], R5 ;  /* 0x0004000500007388 */ /* 0x000fe80000000400 */
[----:B-----5:R-:W-:Y:S04]  /*0480*/  STS.U16 [R0+0x1400], R12 ;  /* 0x0014000c00007388 */ /* 0x020fe80000000400 */
[----:B------:R-:W-:Y:S04]  /*0490*/  STS.U16 [R13+0x800], R6 ;  /* 0x000800060d007388 */ /* 0x000fe80000000400 */
[----:B------:R1:W-:Y:S04]  /*04a0*/  STS.U16 [R13+0x1800], R14 ;  /* 0x0018000e0d007388 */ /* 0x0003e80000000400 */
[----:B------:R2:W-:Y:S04]  /*04b0*/  STS.U16 [R4+0xc00], R7 ;  /* 0x000c000704007388 */ /* 0x0005e80000000400 */
[----:B------:R2:W-:Y:S01]  /*04c0*/  STS.U16 [R4+0x1c00], R17 ;  /* 0x001c001104007388 */ /* 0x0005e20000000400 */
[----:B0-----:R-:W-:Y:S01]  /*04d0*/  CS2R R10, SRZ ;  /* 0x00000000000a7805 */ /* 0x001fe2000001ff00 */
[----:B-1----:R-:W-:Y:S01]  /*04e0*/  CS2R R12, SRZ ;  /* 0x00000000000c7805 */ /* 0x002fe2000001ff00 */
[----:B------:R-:W-:Y:S01]  /*04f0*/  CS2R R14, SRZ ;  /* 0x00000000000e7805 */ /* 0x000fe2000001ff00 */
[----:B------:R-:W-:Y:S05]  /*0500*/  @!P0 BRA `(.L_x_0) ;  /* 0x0000130000008947 */ /* 0x000fea0003800000 */
[----:B------:R-:W-:Y:S01]  /*0510*/  IMAD R2, R20, c[0x0][0x1b0], RZ ;  /* 0x00006c0014027a24 */ /* 0x000fe200078e02ff */
[----:B--2---:R-:W-:Y:S01]  /*0520*/  LOP3.LUT R4, R48, 0xf, RZ, 0xc0, !PT ;  /* 0x0000000f30047812 */ /* 0x004fe200078ec0ff */
[----:B------:R-:W-:Y:S01]  /*0530*/  IMAD R6, R22, c[0x0][0x1b4], RZ ;  /* 0x00006d0016067a24 */ /* 0x000fe200078e02ff */
[----:B------:R-:W-:Y:S01]  /*0540*/  LOP3.LUT R59, R48, 0x3, RZ, 0xc0, !PT ;  /* 0x00000003303b7812 */ /* 0x000fe200078ec0ff */
[----:B------:R-:W-:Y:S01]  /*0550*/  IMAD.SHL.U32 R0, R2, 0x2, RZ ;  /* 0x0000000202007824 */ /* 0x000fe200078e00ff */
[--C-:B------:R-:W-:Y:S01]  /*0560*/  SHF.R.U32.HI R40, RZ, 0x2, R48.reuse ;  /* 0x00000002ff287819 */ /* 0x100fe20000011630 */
[C---:B------:R-:W-:Y:S01]  /*0570*/  IMAD.SHL.U32 R5, R6.reuse, 0x2, RZ ;  /* 0x0000000206057824 */ /* 0x040fe200078e00ff */
[----:B------:R-:W-:Y:S01]  /*0580*/  LOP3.LUT R11, R61, 0x3fe, RZ, 0xc0, !PT ;  /* 0x000003fe3d0b7812 */ /* 0x000fe200078ec0ff */
[----:B------:R-:W-:Y:S01]  /*0590*/  IMAD.HI R9, R6, 0x2, RZ ;  /* 0x0000000206097827 */ /* 0x000fe200078e02ff */
[----:B------:R-:W-:Y:S01]  /*05a0*/  SHF.R.S32.HI R6, RZ, 0x2, R48 ;  /* 0x00000002ff067819 */ /* 0x000fe20000011430 */
[----:B------:R-:W-:Y:S01]  /*05b0*/  UMOV UR4, URZ ;  /* 0x0000003f00047c82 */ /* 0x000fe20008000000 */
[----:B------:R-:W-:Y:S01]  /*05c0*/  IADD3 R39, P2, P3, R5, c[0x0][0x170], R0 ;  /* 0x00005c0005277a10 */ /* 0x000fe20007b5e000 */
[----:B------:R-:W-:Y:S01]  /*05d0*/  IMAD R0, R20, c[0x0][0x1a0], RZ ;  /* 0x0000680014007a24 */ /* 0x000fe200078e02ff */
[----:B------:R-:W-:Y:S01]  /*05e0*/  SGXT R6, R6, 0x1 ;  /* 0x000000010606781a */ /* 0x000fe20000000200 */
[----:B------:R-:W-:Y:S01]  /*05f0*/  IMAD R5, R4, c[0x0][0x1a8], RZ ;  /* 0x00006a0004057a24 */ /* 0x000fe200078e02ff */
[----:B------:R-:W-:Y:S01]  /*0600*/  LOP3.LUT R40, R11, 0x30, R40, 0x78, !PT ;  /* 0x000000300b287812 */ /* 0x000fe200078e7828 */
[----:B------:R-:W-:Y:S01]  /*0610*/  IMAD.HI R2, R2, 0x2, RZ ;  /* 0x0000000202027827 */ /* 0x000fe200078e02ff */
[----:B------:R-:W-:Y:S01]  /*0620*/  SHF.L.U32 R4, R0, 0x1, RZ ;  /* 0x0000000100047819 */ /* 0x000fe200000006ff */
[----:B------:R-:W-:Y:S01]  /*0630*/  UMOV UR5, URZ ;  /* 0x0000003f00057c82 */ /* 0x000fe20008000000 */
[----:B------:R-:W-:Y:S01]  /*0640*/  LOP3.LUT R6, R6, 0x90, RZ, 0xc0, !PT ;  /* 0x0000009006067812 */ /* 0x000fe200078ec0ff */
[----:B------:R-:W-:Y:S01]  /*0650*/  IMAD.SHL.U32 R7, R5, 0x2, RZ ;  /* 0x0000000205077824 */ /* 0x000fe200078e00ff */
[----:B------:R-:W-:Y:S01]  /*0660*/  IADD3.X R9, R9, c[0x0][0x174], R2, P2, P3 ;  /* 0x00005d0009097a10 */ /* 0x000fe200017e6402 */
[----:B------:R-:W-:Y:S01]  /*0670*/  IMAD.HI R0, R0, 0x2, RZ ;  /* 0x0000000200007827 */ /* 0x000fe200078e02ff */
[----:B------:R-:W-:-:S02]  /*0680*/  SHF.R.U32.HI R2, RZ, 0x4, R48 ;  /* 0x00000004ff027819 */ /* 0x000fc40000011630 */
[----:B------:R-:W-:Y:S01]  /*0690*/  IADD3 R37, P0, P1, R7, c[0x0][0x168], R4 ;  /* 0x00005a0007257a10 */ /* 0x000fe2000791e004 */
[----:B------:R-:W-:Y:S01]  /*06a0*/  IMAD.HI R5, R5, 0x2, RZ ;  /* 0x0000000205057827 */ /* 0x000fe200078e02ff */
[----:B------:R-:W-:Y:S02]  /*06b0*/  LOP3.LUT R7, R48, 0x10, RZ, 0xc0, !PT ;  /* 0x0000001030077812 */ /* 0x000fe400078ec0ff */
[----:B------:R-:W-:Y:S01]  /*06c0*/  SGXT.U32 R2, R2, 0x5 ;  /* 0x000000050202781a */ /* 0x000fe20000000000 */
[----:B------:R-:W-:Y:S01]  /*06d0*/  IMAD R6, R59, 0x20, R6 ;  /* 0x000000203b067824 */ /* 0x000fe200078e0206 */
[----:B------:R-:W-:Y:S01]  /*06e0*/  IADD3.X R11, R5, c[0x0][0x16c], R0, P0, P1 ;  /* 0x00005b00050b7a10 */ /* 0x000fe200007e2400 */
[C---:B------:R-:W-:Y:S01]  /*06f0*/  IMAD.SHL.U32 R5, R58.reuse, 0x10, RZ ;  /* 0x000000103a057824 */ /* 0x040fe200078e00ff */
[--C-:B------:R-:W-:Y:S01]  /*0700*/  SHF.R.U32.HI R0, RZ, 0x5, R48.reuse ;  /* 0x00000005ff007819 */ /* 0x100fe20000011630 */
[----:B------:R-:W-:Y:S01]  /*0710*/  IMAD R41, R58, 0x2, R7 ;  /* 0x000000023a297824 */ /* 0x000fe200078e0207 */
[----:B------:R-:W-:Y:S01]  /*0720*/  LOP3.LUT R6, R6, 0x10, R61, 0x78, !PT ;  /* 0x0000001006067812 */ /* 0x000fe200078e783d */
[----:B------:R-:W-:Y:S01]  /*0730*/  IMAD R2, R2, c[0x0][0x1a4], RZ ;  /* 0x0000690002027a24 */ /* 0x000fe200078e02ff */
[----:B------:R-:W-:Y:S01]  /*0740*/  SGXT.U32 R0, R0, 0x4 ;  /* 0x000000040000781a */ /* 0x000fe20000000000 */
[----:B------:R-:W-:Y:S01]  /*0750*/  IMAD.MOV.U32 R36, RZ, RZ, 0x3f800000 ;  /* 0x3f800000ff247424 */ /* 0x000fe200078e00ff */
[----:B------:R-:W-:Y:S01]  /*0760*/  LOP3.LUT R4, R5, 0x1e0, R48, 0x78, !PT ;  /* 0x000001e005047812 */ /* 0x000fe200078e7830 */
[----:B------:R-:W-:Y:S01]  /*0770*/  IMAD R5, R7, 0x10, R6 ;  /* 0x0000001007057824 */ /* 0x000fe200078e0206 */
[--C-:B------:R-:W-:Y:S01]  /*0780*/  SHF.R.U32.HI R10, RZ, 0x2, R48.reuse ;  /* 0x00000002ff0a7819 */ /* 0x100fe20000011630 */
[----:B------:R-:W-:Y:S01]  /*0790*/  IMAD R0, R0, c[0x0][0x1b8], RZ ;  /* 0x00006e0000007a24 */ /* 0x000fe200078e02ff */
[----:B------:R-:W-:Y:S01]  /*07a0*/  SHF.R.S32.HI R7, RZ, 0x6, R48 ;  /* 0x00000006ff077819 */ /* 0x000fe20000011430 */
[----:B------:R-:W-:Y:S01]  /*07b0*/  IMAD.MOV.U32 R44, RZ, RZ, -0x800000 ;  /* 0xff800000ff2c7424 */ /* 0x000fe200078e00ff */
[----:B------:R-:W-:Y:S01]  /*07c0*/  SHF.L.U32 R12, R48, 0x3, RZ ;  /* 0x00000003300c7819 */ /* 0x000fe200000006ff */
[----:B------:R-:W-:Y:S01]  /*07d0*/  IMAD.MOV.U32 R6, RZ, RZ, RZ ;  /* 0x000000ffff067224 */ /* 0x000fe200078e00ff */
[----:B------:R-:W-:Y:S01]  /*07e0*/  SHF.R.U32.HI R8, RZ, 0x1, R21 ;  /* 0x00000001ff087819 */ /* 0x000fe20000011615 */
[----:B------:R-:W-:Y:S01]  /*07f0*/  IMAD.MOV.U32 R45, RZ, RZ, -0x800000 ;  /* 0xff800000ff2d7424 */ /* 0x000fe200078e00ff */
[----:B------:R-:W-:-:S02]  /*0800*/  SGXT.U32 R10, R10, 0x3 ;  /* 0x000000030a0a781a */ /* 0x000fc40000000000 */
[----:B------:R-:W-:Y:S02]  /*0810*/  SGXT R7, R7, 0x1 ;  /* 0x000000010707781a */ /* 0x000fe40000000200 */
[----:B------:R-:W-:Y:S02]  /*0820*/  LOP3.LUT R15, R12, 0x30, RZ, 0xc0, !PT ;  /* 0x000000300c0f7812 */ /* 0x000fe400078ec0ff */
[----:B------:R-:W-:Y:S01]  /*0830*/  LOP3.LUT R4, R4, 0x10, R61, 0x78, !PT ;  /* 0x0000001004047812 */ /* 0x000fe200078e783d */
[----:B------:R-:W-:Y:S01]  /*0840*/  CS2R R12, SRZ ;  /* 0x00000000000c7805 */ /* 0x000fe2000001ff00 */
[----:B------:R-:W-:Y:S02]  /*0850*/  LEA R39, P1, R0, R39, 0x1 ;  /* 0x0000002700277211 */ /* 0x000fe400078208ff */
[----:B------:R-:W-:Y:S01]  /*0860*/  LEA R37, P0, R2, R37, 0x1 ;  /* 0x0000002502257211 */ /* 0x000fe200078008ff */
[----:B------:R-:W-:Y:S01]  /*0870*/  IMAD.U32 R41, R41, 0x100, R4 ;  /* 0x0000010029297824 */ /* 0x000fe200078e0004 */
[----:B------:R-:W-:-:S02]  /*0880*/  LOP3.LUT R3, R3, R8, R10, 0xfe, !PT ;  /* 0x0000000803037212 */ /* 0x000fc400078efe0a */
[----:B------:R-:W-:Y:S02]  /*0890*/  LOP3.LUT R42, R7, 0x90, RZ, 0xc0, !PT ;  /* 0x00000090072a7812 */ /* 0x000fe400078ec0ff */
[----:B------:R-:W-:Y:S02]  /*08a0*/  LEA R16, R58, R15, 0x6 ;  /* 0x0000000f3a107211 */ /* 0x000fe400078e30ff */
[----:B------:R-:W-:Y:S01]  /*08b0*/  LEA.HI.X.SX32 R38, R0, R9, 0x1, P1 ;  /* 0x0000000900267211 */ /* 0x000fe200008f0eff */
[----:B------:R-:W-:Y:S01]  /*08c0*/  IMAD.MOV.U32 R0, RZ, RZ, RZ ;  /* 0x000000ffff007224 */ /* 0x000fe200078e00ff */
[----:B------:R-:W-:Y:S01]  /*08d0*/  LEA.HI.X.SX32 R4, R2, R11, 0x1, P0 ;  /* 0x0000000b02047211 */ /* 0x000fe200000f0eff */
[----:B------:R-:W-:Y:S01]  /*08e0*/  IMAD.MOV.U32 R2, RZ, RZ, 0x3f800000 ;  /* 0x3f800000ff027424 */ /* 0x000fe200078e00ff */
[----:B------:R-:W-:Y:S01]  /*08f0*/  CS2R R8, SRZ ;  /* 0x0000000000087805 */ /* 0x000fe2000001ff00 */
[----:B------:R-:W-:Y:S01]  /*0900*/  CS2R R10, SRZ ;  /* 0x00000000000a7805 */ /* 0x000fe2000001ff00 */
[----:B------:R-:W-:Y:S01]  /*0910*/  CS2R R14, SRZ ;  /* 0x00000000000e7805 */ /* 0x000fe2000001ff00 */
[----:B------:R-:W-:-:S02]  /*0920*/  LOP3.LUT R42, R42, 0x37e, R61, 0x78, !PT ;  /* 0x0000037e2a2a7812 */ /* 0x000fc400078e783d */
[----:B------:R-:W-:Y:S02]  /*0930*/  LOP3.LUT R7, R16, 0x30, R61, 0x78, !PT ;  /* 0x0000003010077812 */ /* 0x000fe400078e783d */
[----:B------:R-:W-:Y:S02]  /*0940*/  LOP3.LUT R46, R3, 0x8, RZ, 0xfc, !PT ;  /* 0x00000008032e7812 */ /* 0x000fe400078efcff */
.L_x_1:
[----:B------:R-:W-:-:S04]  /*0950*/  LEA R16, P0, R6, R37, 0x1 ;  /* 0x0000002506107211 */ /* 0x000fc800078008ff */
[----:B------:R-:W-:-:S05]  /*0960*/  LEA.HI.X.SX32 R17, R6, R4, 0x1, P0 ;  /* 0x0000000406117211 */ /* 0x000fca00000f0eff */
[----:B------:R-:W2:Y:S04]  /*0970*/  LDG.E.U16 R29, [R16.64] ;  /* 0x00000006101d7981 */ /* 0x000ea8000c1e1500 */
[----:B------:R-:W-:Y:S01]  /*0980*/  BAR.SYNC.DEFER_BLOCKING 0x0 ;  /* 0x0000000000007b1d */ /* 0x000fe20000010000 */
[----:B------:R-:W-:-:S04]  /*0990*/  LEA R28, P0, R59, UR4, 0x1 ;  /* 0x000000043b1c7c11 */ /* 0x000fc8000f8008ff */
[C---:B------:R-:W-:Y:S01]  /*09a0*/  IADD3 R30, P1, R28.reuse, 0x9, RZ ;  /* 0x000000091c1e7810 */ /* 0x040fe20007f3e0ff */
[----:B------:R-:W-:Y:S01]  /*09b0*/  IMAD.X R56, RZ, RZ, UR5, P0 ;  /* 0x00000005ff387e24 */ /* 0x000fe200080e06ff */
[----:B------:R-:W-:Y:S02]  /*09c0*/  IADD3 R32, P2, R28, 0x8, RZ ;  /* 0x000000081c207810 */ /* 0x000fe40007f5e0ff */
[CC--:B------:R-:W-:Y:S02]  /*09d0*/  ISETP.GT.U32.AND P5, PT, R30.reuse, R3.reuse, PT ;  /* 0x000000031e00720c */ /* 0x0c0fe40003fa4070 */
[-C--:B------:R-:W-:Y:S01]  /*09e0*/  ISETP.GT.U32.AND P6, PT, R30, R46.reuse, PT ;  /* 0x0000002e1e00720c */ /* 0x080fe20003fc4070 */
[--C-:B------:R-:W-:Y:S01]  /*09f0*/  IMAD.X R30, RZ, RZ, R56.reuse, P1 ;  /* 0x000000ffff1e7224 */ /* 0x100fe200008e0638 */
[C---:B------:R-:W-:Y:S01]  /*0a00*/  ISETP.GT.U32.AND P1, PT, R28.reuse, R3, PT ;  /* 0x000000031c00720c */ /* 0x040fe20003f24070 */
[----:B------:R-:W-:Y:S01]  /*0a10*/  IMAD.X R50, RZ, RZ, R56, P2 ;  /* 0x000000ffff327224 */ /* 0x000fe200010e0638 */
[----:B------:R-:W-:-:S02]  /*0a20*/  ISETP.GT.U32.AND P2, PT, R28, R46, PT ;  /* 0x0000002e1c00720c */ /* 0x000fc40003f44070 */
[----:B------:R-:W-:Y:S02]  /*0a30*/  ISETP.GT.U32.AND.EX P6, PT, R30, RZ, PT, P6 ;  /* 0x000000ff1e00720c */ /* 0x000fe40003fc4160 */
[C---:B------:R-:W-:Y:S02]  /*0a40*/  ISETP.GT.U32.AND.EX P1, PT, R56.reuse, RZ, PT, P1 ;  /* 0x000000ff3800720c */ /* 0x040fe40003f24110 */
[----:B------:R-:W-:Y:S02]  /*0a50*/  ISETP.GT.U32.AND.EX P2, PT, R56, RZ, PT, P2 ;  /* 0x000000ff3800720c */ /* 0x000fe40003f44120 */
[----:B------:R-:W-:Y:S02]  /*0a60*/  ISETP.GT.U32.AND.EX P5, PT, R30, RZ, PT, P5 ;  /* 0x000000ff1e00720c */ /* 0x000fe40003fa4150 */
[----:B------:R-:W-:Y:S02]  /*0a70*/  ISETP.GT.U32.AND P0, PT, R32, R3, PT ;  /* 0x000000032000720c */ /* 0x000fe40003f04070 */
[----:B------:R-:W-:Y:S01]  /*0a80*/  P2R R52, PR, RZ, 0x20 ;  /* 0x00000020ff347803 */ /* 0x000fe20000000000 */
[----:B--2---:R0:W-:Y:S04]  /*0a90*/  STS.U16 [R42+0x2000], R29 ;  /* 0x0020001d2a007388 */ /* 0x0041e80000000400 */
[----:B------:R-:W-:Y:S01]  /*0aa0*/  BAR.SYNC.DEFER_BLOCKING 0x0 ;  /* 0x0000000000007b1d */ /* 0x000fe20000010000 */
[----:B0-----:R-:W-:-:S04]  /*0ab0*/  IADD3 R29, P4, R28, 0x10, RZ ;  /* 0x000000101c1d7810 */ /* 0x001fc80007f9e0ff */
[-C--:B------:R-:W-:Y:S01]  /*0ac0*/  ISETP.GT.U32.AND P3, PT, R29, R3.reuse, PT ;  /* 0x000000031d00720c */ /* 0x080fe20003f64070 */
[----:B------:R-:W-:Y:S01]  /*0ad0*/  IMAD.X R55, RZ, RZ, R56, P4 ;  /* 0x000000ffff377224 */ /* 0x000fe200020e0638 */
[----:B------:R-:W-:-:S04]  /*0ae0*/  ISETP.GE.U32.AND P4, PT, R28, R3, PT ;  /* 0x000000031c00720c */ /* 0x000fc80003f86070 */
[----:B------:R-:W-:-:S04]  /*0af0*/  ISETP.GE.U32.AND.EX P4, PT, R56, RZ, PT, P4 ;  /* 0x000000ff3800720c */ /* 0x000fc80003f86140 */
[----:B------:R-:W-:Y:S01]  /*0b00*/  P2R R57, PR, RZ, 0x10 ;  /* 0x00000010ff397803 */ /* 0x000fe20000000000 */
[----:B------:R-:W-:Y:S04]  /*0b10*/  LDSM.16.MT88.4 R16, [R41] ;  /* 0x000000002910783b */ /* 0x000fe80000004200 */
[----:B------:R-:W0:Y:S02]  /*0b20*/  LDSM.16.M88.4 R24, [R5+0x2000] ;  /* 0x002000000518783b */ /* 0x000e240000000200 */
[C---:B0-----:R-:W-:Y:S08]  /*0b30*/  HMMA.16816.F32 R20, R16.reuse, R26, RZ ;  /* 0x0000001a1014723c */ /* 0x041ff000000018ff */
[----:B------:R-:W-:Y:S11]  /*0b40*/  HMMA.16816.F32 R24, R16, R24, RZ ;  /* 0x000000181018723c */ /* 0x000ff600000018ff */
[----:B------:R-:W-:Y:S05]  /*0b50*/  @!UPT UIADD3 URZ, URZ, URZ, URZ ;  /* 0x0000003f3f3ff290 */ /* 0x000fea000fffe03f */
[----:B------:R-:W-:Y:S02]  /*0b60*/  FMUL R23, R23, c[0x0][0x188] ;  /* 0x0000620017177a20 */ /* 0x000fe40000400000 */
[----:B------:R-:W-:-:S03]  /*0b70*/  FMUL R22, R22, c[0x0][0x188] ;  /* 0x0000620016167a20 */ /* 0x000fc60000400000 */
[----:B------:R-:W-:Y:S02]  /*0b80*/  FSEL R43, R23, -INF , !P6 ;  /* 0xff800000172b7808 */ /* 0x000fe40007000000 */
[----:B------:R-:W-:Y:S01]  /*0b90*/  ISETP.GT.U32.AND P6, PT, R29, R46, PT ;  /* 0x0000002e1d00720c */ /* 0x000fe20003fc4070 */
[----:B------:R-:W-:Y:S01]  /*0ba0*/  FMUL R24, R24, c[0x0][0x188] ;  /* 0x0000620018187a20 */ /* 0x000fe20000400000 */
[----:B------:R-:W-:Y:S01]  /*0bb0*/  FSEL R51, R22, -INF , !P1 ;  /* 0xff80000016337808 */ /* 0x000fe20004800000 */
[----:B------:R-:W-:Y:S01]  /*0bc0*/  FMUL R26, R26, c[0x0][0x188] ;  /* 0x000062001a1a7a20 */ /* 0x000fe20000400000 */
[----:B------:R-:W-:Y:S01]  /*0bd0*/  ISETP.GT.U32.AND.EX P6, PT, R55, RZ, PT, P6 ;  /* 0x000000ff3700720c */ /* 0x000fe20003fc4160 */
[----:B------:R-:W-:Y:S01]  /*0be0*/  FMUL R27, R27, c[0x0][0x188] ;  /* 0x000062001b1b7a20 */ /* 0x000fe20000400000 */
[----:B------:R-:W-:Y:S02]  /*0bf0*/  FSEL R24, R24, -INF , !P1 ;  /* 0xff80000018187808 */ /* 0x000fe40004800000 */
[----:B------:R-:W-:-:S02]  /*0c00*/  IADD3 R29, P1, R28, 0x11, RZ ;  /* 0x000000111c1d7810 */ /* 0x000fc40007f3e0ff */
[----:B------:R-:W-:Y:S02]  /*0c10*/  FSEL R26, R26, -INF , !P2 ;  /* 0xff8000001a1a7808 */ /* 0x000fe40005000000 */
[C---:B------:R-:W-:Y:S01]  /*0c20*/  IADD3 R23, P2, R28.reuse, 0x18, RZ ;  /* 0x000000181c177810 */ /* 0x040fe20007f5e0ff */
[----:B------:R-:W-:Y:S01]  /*0c30*/  IMAD.X R53, RZ, RZ, R56, P1 ;  /* 0x000000ffff357224 */ /* 0x000fe200008e0638 */
[C---:B------:R-:W-:Y:S02]  /*0c40*/  ISETP.GE.U32.AND P1, PT, R28.reuse, R46, PT ;  /* 0x0000002e1c00720c */ /* 0x040fe40003f26070 */
[----:B------:R-:W-:Y:S02]  /*0c50*/  IADD3.X R54, RZ, R56, RZ, P2, !PT ;  /* 0x00000038ff367210 */ /* 0x000fe400017fe4ff */
[----:B------:R-:W-:Y:S02]  /*0c60*/  IADD3 R22, P2, R28, 0x19, RZ ;  /* 0x000000191c167810 */ /* 0x000fe40007f5e0ff */
[----:B------:R-:W-:-:S02]  /*0c70*/  ISETP.GE.U32.AND.EX P1, PT, R56, RZ, PT, P1 ;  /* 0x000000ff3800720c */ /* 0x000fc40003f26110 */
[CC--:B------:R-:W-:Y:S01]  /*0c80*/  ISETP.GT.U32.AND P5, PT, R29.reuse, R46.reuse, PT ;  /* 0x0000002e1d00720c */ /* 0x0c0fe20003fa4070 */
[----:B------:R-:W-:Y:S01]  /*0c90*/  IMAD.X R56, RZ, RZ, R56, P2 ;  /* 0x000000ffff387224 */ /* 0x000fe200010e0638 */
[----:B------:R-:W-:Y:S02]  /*0ca0*/  ISETP.GT.U32.AND P2, PT, R29, R3, PT ;  /* 0x000000031d00720c */ /* 0x000fe40003f44070 */
[----:B------:R-:W0:Y:S01]  /*0cb0*/  LDSM.16.M88.4 R28, [R5+0x2200] ;  /* 0x00220000051c783b */ /* 0x000e220000000200 */
[----:B------:R-:W-:Y:S02]  /*0cc0*/  ISETP.GT.U32.AND P4, PT, R23, R46, PT ;  /* 0x0000002e1700720c */ /* 0x000fe40003f84070 */
[----:B------:R-:W-:Y:S02]  /*0cd0*/  ISETP.GT.U32.AND.EX P5, PT, R53, RZ, PT, P5 ;  /* 0x000000ff3500720c */ /* 0x000fe40003fa4150 */
[----:B------:R-:W-:Y:S02]  /*0ce0*/  ISETP.GT.U32.AND.EX P4, PT, R54, RZ, PT, P4 ;  /* 0x000000ff3600720c */ /* 0x000fe40003f84140 */
[----:B------:R-:W-:-:S02]  /*0cf0*/  FSEL R27, R27, -INF , !P1 ;  /* 0xff8000001b1b7808 */ /* 0x000fc40004800000 */
[----:B------:R-:W-:Y:S01]  /*0d00*/  ISETP.GT.U32.AND P1, PT, R23, R3, PT ;  /* 0x000000031700720c */ /* 0x000fe20003f24070 */
[C---:B0-----:R-:W-:Y:S08]  /*0d10*/  HMMA.16816.F32 R32, R16.reuse, R28, RZ ;  /* 0x0000001c1020723c */ /* 0x041ff000000018ff */
[----:B------:R-:W-:Y:S11]  /*0d20*/  HMMA.16816.F32 R16, R16, R30, RZ ;  /* 0x0000001e1010723c */ /* 0x000ff600000018ff */
[----:B------:R-:W-:Y:S05]  /*0d30*/  @!UPT UIADD3 URZ, URZ, URZ, URZ ;  /* 0x0000003f3f3ff290 */ /* 0x000fea000fffe03f */
[----:B------:R-:W-:Y:S02]  /*0d40*/  FMUL R28, R34, c[0x0][0x188] ;  /* 0x00006200221c7a20 */ /* 0x000fe40000400000 */
[----:B------:R-:W-:-:S03]  /*0d50*/  FMUL R34, R35, c[0x0][0x188] ;  /* 0x0000620023227a20 */ /* 0x000fc60000400000 */
[----:B------:R-:W-:Y:S02]  /*0d60*/  FSEL R28, R28, -INF , !P6 ;  /* 0xff8000001c1c7808 */ /* 0x000fe40007000000 */
[----:B------:R-:W-:Y:S01]  /*0d70*/  FSEL R34, R34, -INF , !P5 ;  /* 0xff80000022227808 */ /* 0x000fe20006800000 */
[----:B------:R-:W-:Y:S01]  /*0d80*/  FMUL R18, R18, c[0x0][0x188] ;  /* 0x0000620012127a20 */ /* 0x000fe20000400000 */
[----:B------:R-:W-:Y:S01]  /*0d90*/  ISETP.GT.U32.AND P5, PT, R22, R46, PT ;  /* 0x0000002e1600720c */ /* 0x000fe20003fa4070 */
[----:B------:R-:W-:-:S03]  /*0da0*/  FMUL R19, R19, c[0x0][0x188] ;  /* 0x0000620013137a20 */ /* 0x000fc60000400000 */
[----:B------:R-:W-:Y:S02]  /*0db0*/  FSEL R18, R18, -INF , !P4 ;  /* 0xff80000012127808 */ /* 0x000fe40006000000 */
[----:B------:R-:W-:Y:S02]  /*0dc0*/  ISETP.GT.U32.AND P4, PT, R22, R3, PT ;  /* 0x000000031600720c */ /* 0x000fe40003f84070 */
[----:B------:R-:W-:Y:S02]  /*0dd0*/  LEA R22, P6, R0, R39, 0x1 ;  /* 0x0000002700167211 */ /* 0x000fe400078c08ff */
[----:B------:R-:W-:Y:S02]  /*0de0*/  FMNMX R30, R26, R27, !PT ;  /* 0x0000001b1a1e7209 */ /* 0x000fe40007800000 */
[----:B------:R-:W-:Y:S02]  /*0df0*/  LEA.HI.X.SX32 R23, R0, R38, 0x1, P6 ;  /* 0x0000002600177211 */ /* 0x000fe400030f0eff */
[----:B------:R-:W-:-:S02]  /*0e00*/  FMNMX R30, R51, R30, !PT ;  /* 0x0000001e331e7209 */ /* 0x000fc40007800000 */
[----:B------:R-:W-:Y:S01]  /*0e10*/  ISETP.GT.U32.AND.EX P5, PT, R56, RZ, PT, P5 ;  /* 0x000000ff3800720c */ /* 0x000fe20003fa4150 */
[----:B------:R0:W2:Y:S01]  /*0e20*/  LDG.E.U16 R22, [R22.64] ;  /* 0x0000000616167981 */ /* 0x0000a2000c1e1500 */
[----:B------:R-:W-:Y:S02]  /*0e30*/  FMNMX R29, R43, R30, !PT ;  /* 0x0000001e2b1d7209 */ /* 0x000fe40007800000 */
[----:B------:R-:W-:Y:S01]  /*0e40*/  FSEL R19, R19, -INF , !P5 ;  /* 0xff80000013137808 */ /* 0x000fe20006800000 */
[----:B------:R-:W-:Y:S01]  /*0e50*/  FMUL R25, R25, c[0x0][0x188] ;  /* 0x0000620019197a20 */ /* 0x000fe20000400000 */
[----:B------:R-:W-:Y:S02]  /*0e60*/  FMNMX R29, R28, R29, !PT ;  /* 0x0000001d1c1d7209 */ /* 0x000fe40007800000 */
[----:B------:R-:W-:Y:S01]  /*0e70*/  ISETP.GT.U32.AND.EX P0, PT, R50, RZ, PT, P0 ;  /* 0x000000ff3200720c */ /* 0x000fe20003f04100 */
[----:B------:R-:W-:Y:S01]  /*0e80*/  FMUL R32, R32, c[0x0][0x188] ;  /* 0x0000620020207a20 */ /* 0x000fe20000400000 */
[----:B------:R-:W-:Y:S01]  /*0e90*/  FMNMX R29, R34, R29, !PT ;  /* 0x0000001d221d7209 */ /* 0x000fe20007800000 */
[----:B0-----:R-:W-:Y:S01]  /*0ea0*/  FMUL R23, R20, c[0x0][0x188] ;  /* 0x0000620014177a20 */ /* 0x001fe20000400000 */
[----:B------:R-:W-:-:S02]  /*0eb0*/  ISETP.NE.AND P5, PT, R57, RZ, PT ;  /* 0x000000ff3900720c */ /* 0x000fc40003fa5270 */
[----:B------:R-:W-:Y:S01]  /*0ec0*/  ISETP.GT.U32.AND.EX P3, PT, R55, RZ, PT, P3 ;  /* 0x000000ff3700720c */ /* 0x000fe20003f64130 */
[----:B------:R-:W-:Y:S01]  /*0ed0*/  FMUL R31, R33, c[0x0][0x188] ;  /* 0x00006200211f7a20 */ /* 0x000fe20000400000 */
[----:B------:R-:W-:Y:S02]  /*0ee0*/  FMNMX R30, R18, R29, !PT ;  /* 0x0000001d121e7209 */ /* 0x000fe40007800000 */
[----:B------:R-:W-:Y:S01]  /*0ef0*/  ISETP.GT.U32.AND.EX P2, PT, R53, RZ, PT, P2 ;  /* 0x000000ff3500720c */ /* 0x000fe20003f44120 */
[----:B------:R-:W-:Y:S01]  /*0f00*/  FMUL R16, R16, c[0x0][0x188] ;  /* 0x0000620010107a20 */ /* 0x000fe20000400000 */
[----:B------:R-:W-:Y:S02]  /*0f10*/  FMNMX R29, R19, R30, !PT ;  /* 0x0000001e131d7209 */ /* 0x000fe40007800000 */
[----:B------:R-:W-:Y:S01]  /*0f20*/  ISETP.GT.U32.AND.EX P1, PT, R54, RZ, PT, P1 ;  /* 0x000000ff3600720c */ /* 0x000fe20003f24110 */
[----:B------:R-:W-:Y:S01]  /*0f30*/  FMUL R17, R17, c[0x0][0x188] ;  /* 0x0000620011117a20 */ /* 0x000fe20000400000 */
[----:B------:R-:W-:Y:S01]  /*0f40*/  BAR.SYNC.DEFER_BLOCKING 0x0 ;  /* 0x0000000000007b1d */ /* 0x000fe20000010000 */
[----:B------:R-:W-:-:S05]  /*0f50*/  ISETP.NE.AND P6, PT, R52, RZ, PT ;  /* 0x000000ff3400720c */ /* 0x000fca0003fc5270 */
[----:B------:R-:W0:Y:S01]  /*0f60*/  SHFL.BFLY PT, R30, R29, 0x2, 0x1f ;  /* 0x0c401f001d1e7f89 */ /* 0x000e2200000e0000 */
[----:B------:R-:W-:Y:S01]  /*0f70*/  FSEL R20, R25, -INF , !P5 ;  /* 0xff80000019147808 */ /* 0x000fe20006800000 */
[----:B------:R-:W-:Y:S01]  /*0f80*/  FMUL R25, R21, c[0x0][0x188] ;  /* 0x0000620015197a20 */ /* 0x000fe20000400000 */
[----:B------:R-:W-:Y:S02]  /*0f90*/  FSEL R21, R23, -INF , !P0 ;  /* 0xff80000017157808 */ /* 0x000fe40004000000 */
[----:B------:R-:W-:Y:S02]  /*0fa0*/  FMNMX R50, R24, R20, !PT ;  /* 0x0000001418327209 */ /* 0x000fe40007800000 */
[----:B------:R-:W-:Y:S02]  /*0fb0*/  FSEL R23, R25, -INF , !P6 ;  /* 0xff80000019177808 */ /* 0x000fe40007000000 */
[----:B------:R-:W-:Y:S02]  /*0fc0*/  FMNMX R50, R21, R50, !PT ;  /* 0x0000003215327209 */ /* 0x000fe40007800000 */
[----:B------:R-:W-:-:S02]  /*0fd0*/  FSEL R52, R32, -INF , !P3 ;  /* 0xff80000020347808 */ /* 0x000fc40005800000 */
[----:B------:R-:W-:Y:S02]  /*0fe0*/  FSEL R31, R31, -INF , !P2 ;  /* 0xff8000001f1f7808 */ /* 0x000fe40005000000 */
[----:B------:R-:W-:Y:S02]  /*0ff0*/  ISETP.GT.U32.AND.EX P4, PT, R56, RZ, PT, P4 ;  /* 0x000000ff3800720c */ /* 0x000fe40003f84140 */
[----:B0-----:R-:W-:Y:S02]  /*1000*/  FMNMX R30, R29, R30, !PT ;  /* 0x0000001e1d1e7209 */ /* 0x001fe40007800000 */
[----:B------:R-:W-:-:S04]  /*1010*/  FMNMX R29, R23, R50, !PT ;  /* 0x00000032171d7209 */ /* 0x000fc80007800000 */
[----:B------:R-:W-:Y:S01]  /*1020*/  FMNMX R32, R52, R29, !PT ;  /* 0x0000001d34207209 */ /* 0x000fe20007800000 */
[----:B------:R-:W0:Y:S01]  /*1030*/  SHFL.BFLY PT, R25, R30, 0x1, 0x1f ;  /* 0x0c201f001e197f89 */ /* 0x000e2200000e0000 */
[----:B------:R-:W-:Y:S02]  /*1040*/  FSEL R50, R16, -INF , !P1 ;  /* 0xff80000010327808 */ /* 0x000fe40004800000 */
[----:B------:R-:W-:Y:S02]  /*1050*/  FMNMX R29, R31, R32, !PT ;  /* 0x000000201f1d7209 */ /* 0x000fe40007800000 */
[----:B------:R-:W-:Y:S02]  /*1060*/  FSEL R16, R17, -INF , !P4 ;  /* 0xff80000011107808 */ /* 0x000fe40006000000 */
[----:B------:R-:W-:-:S04]  /*1070*/  FMNMX R29, R50, R29, !PT ;  /* 0x0000001d321d7209 */ /* 0x000fc80007800000 */
[----:B------:R-:W-:-:S05]  /*1080*/  FMNMX R32, R16, R29, !PT ;  /* 0x0000001d10207209 */ /* 0x000fca0007800000 */
[----:B------:R-:W1:Y:S01]  /*1090*/  SHFL.BFLY PT, R17, R32, 0x2, 0x1f ;  /* 0x0c401f0020117f89 */ /* 0x000e6200000e0000 */
[----:B0-----:R-:W-:-:S04]  /*10a0*/  FMNMX R54, R30, R25, !PT ;  /* 0x000000191e367209 */ /* 0x001fc80007800000 */
[----:B------:R-:W-:-:S05]  /*10b0*/  FMNMX R29, R54, R45, !PT ;  /* 0x0000002d361d7209 */ /* 0x000fca0007800000 */
[----:B------:R-:W-:-:S04]  /*10c0*/  FADD R26, R26, -R29 ;  /* 0x8000001d1a1a7221 */ /* 0x000fc80000000000 */
[----:B------:R-:W-:Y:S01]  /*10d0*/  FMUL R25, R26, 1.4426950216293334961 ;  /* 0x3fb8aa3b1a197820 */ /* 0x000fe20000400000 */
[----:B-1----:R-:W-:-:S05]  /*10e0*/  FMNMX R26, R32, R17, !PT ;  /* 0x00000011201a7209 */ /* 0x002fca0007800000 */
[----:B------:R-:W0:Y:S01]  /*10f0*/  SHFL.BFLY PT, R33, R26, 0x1, 0x1f ;  /* 0x0c201f001a217f89 */ /* 0x000e2200000e0000 */
[--C-:B------:R-:W-:Y:S02]  /*1100*/  FADD R27, R27, -R29.reuse ;  /* 0x8000001d1b1b7221 */ /* 0x100fe40000000000 */
[--C-:B------:R-:W-:Y:S02]  /*1110*/  FADD R51, R51, -R29.reuse ;  /* 0x8000001d33337221 */ /* 0x100fe40000000000 */
[--C-:B------:R-:W-:Y:S02]  /*1120*/  FADD R43, R43, -R29.reuse ;  /* 0x8000001d2b2b7221 */ /* 0x100fe40000000000 */
[----:B------:R-:W-:Y:S02]  /*1130*/  FADD R28, R28, -R29 ;  /* 0x8000001d1c1c7221 */ /* 0x000fe40000000000 */
[----:B------:R-:W-:Y:S02]  /*1140*/  FMUL R17, R27, 1.4426950216293334961 ;  /* 0x3fb8aa3b1b117820 */ /* 0x000fe40000400000 */
[----:B------:R-:W-:-:S02]  /*1150*/  FMUL R27, R51, 1.4426950216293334961 ;  /* 0x3fb8aa3b331b7820 */ /* 0x000fc40000400000 */
[----:B------:R-:W-:Y:S02]  /*1160*/  FMUL R51, R43, 1.4426950216293334961 ;  /* 0x3fb8aa3b2b337820 */ /* 0x000fe40000400000 */
[----:B------:R-:W-:Y:S02]  /*1170*/  FMUL R43, R28, 1.4426950216293334961 ;  /* 0x3fb8aa3b1c2b7820 */ /* 0x000fe40000400000 */
[--C-:B------:R-:W-:Y:S02]  /*1180*/  FADD R19, R19, -R29.reuse ;  /* 0x8000001d13137221 */ /* 0x100fe40000000000 */
[----:B------:R-:W-:Y:S01]  /*1190*/  FADD R18, R18, -R29 ;  /* 0x8000001d12127221 */ /* 0x000fe20000000000 */
[----:B0-----:R-:W-:-:S04]  /*11a0*/  FMNMX R33, R26, R33, !PT ;  /* 0x000000211a217209 */ /* 0x001fc80007800000 */
[----:B------:R-:W-:Y:S01]  /*11b0*/  FMNMX R28, R33, R44, !PT ;  /* 0x0000002c211c7209 */ /* 0x000fe20007800000 */
[----:B------:R-:W-:Y:S02]  /*11c0*/  FMUL R33, R19, 1.4426950216293334961 ;  /* 0x3fb8aa3b13217820 */ /* 0x000fe40000400000 */
[----:B------:R-:W-:Y:S02]  /*11d0*/  FADD R19, -R29, R45 ;  /* 0x0000002d1d137221 */ /* 0x000fe40000000100 */
[----:B------:R-:W-:Y:S02]  /*11e0*/  FMUL R18, R18, 1.4426950216293334961 ;  /* 0x3fb8aa3b12127820 */ /* 0x000fe40000400000 */
[--C-:B------:R-:W-:Y:S02]  /*11f0*/  FADD R24, R24, -R28.reuse ;  /* 0x8000001c18187221 */ /* 0x100fe40000000000 */
[--C-:B------:R-:W-:Y:S02]  /*1200*/  FADD R20, R20, -R28.reuse ;  /* 0x8000001c14147221 */ /* 0x100fe40000000000 */
[----:B------:R-:W-:-:S02]  /*1210*/  FADD R21, R21, -R28 ;  /* 0x8000001c15157221 */ /* 0x000fc40000000000 */
[----:B------:R-:W-:Y:S01]  /*1220*/  FADD R23, R23, -R28 ;  /* 0x8000001c17177221 */ /* 0x000fe20000000000 */
[----:B------:R0:W-:Y:S01]  /*1230*/  MUFU.EX2 R32, R18 ;  /* 0x0000001200207308 */ /* 0x0001e20000000800 */
[----:B------:R-:W-:Y:S02]  /*1240*/  FMUL R30, R19, 1.4426950216293334961 ;  /* 0x3fb8aa3b131e7820 */ /* 0x000fe40000400000 */
[----:B------:R-:W-:Y:S02]  /*1250*/  FMUL R24, R24, 1.4426950216293334961 ;  /* 0x3fb8aa3b18187820 */ /* 0x000fe40000400000 */
[----:B------:R-:W-:Y:S02]  /*1260*/  FMUL R19, R20, 1.4426950216293334961 ;  /* 0x3fb8aa3b14137820 */ /* 0x000fe40000400000 */
[----:B------:R-:W-:Y:S02]  /*1270*/  FMUL R26, R21, 1.4426950216293334961 ;  /* 0x3fb8aa3b151a7820 */ /* 0x000fe40000400000 */
[----:B0-----:R-:W-:-:S02]  /*1280*/  FMUL R18, R23, 1.4426950216293334961 ;  /* 0x3fb8aa3b17127820 */ /* 0x001fc40000400000 */
[----:B------:R-:W-:Y:S01]  /*1290*/  FADD R34, R34, -R29 ;  /* 0x8000001d22227221 */ /* 0x000fe20000000000 */
[----:B------:R-:W-:Y:S03]  /*12a0*/  MUFU.EX2 R25, R25 ;  /* 0x0000001900197308 */ /* 0x000fe60000000800 */
[----:B------:R-:W-:Y:S02]  /*12b0*/  FMUL R34, R34, 1.4426950216293334961 ;  /* 0x3fb8aa3b22227820 */ /* 0x000fe40000400000 */
[----:B------:R-:W-:-:S03]  /*12c0*/  FADD R52, R52, -R28 ;  /* 0x8000001c34347221 */ /* 0x000fc60000000000 */
[----:B------:R-:W0:Y:S08]  /*12d0*/  MUFU.EX2 R17, R17 ;  /* 0x0000001100117308 */ /* 0x000e300000000800 */
[----:B------:R-:W-:Y:S08]  /*12e0*/  MUFU.EX2 R24, R24 ;  /* 0x0000001800187308 */ /* 0x000ff00000000800 */
[----:B------:R-:W1:Y:S08]  /*12f0*/  MUFU.EX2 R19, R19 ;  /* 0x0000001300137308 */ /* 0x000e700000000800 */
[----:B------:R-:W3:Y:S08]  /*1300*/  MUFU.EX2 R27, R27 ;  /* 0x0000001b001b7308 */ /* 0x000ef00000000800 */
[----:B------:R4:W-:Y:S08]  /*1310*/  MUFU.EX2 R35, R34 ;  /* 0x0000002200237308 */ /* 0x0009f00000000800 */
[----:B------:R-:W5:Y:S01]  /*1320*/  MUFU.EX2 R26, R26 ;  /* 0x0000001a001a7308 */ /* 0x000f620000000800 */
[----:B----4-:R-:W-:-:S02]  /*1330*/  FADD R34, -R28, R44 ;  /* 0x0000002c1c227221 */ /* 0x010fc40000000100 */
[----:B------:R-:W-:Y:S02]  /*1340*/  FMUL R44, R52, 1.4426950216293334961 ;  /* 0x3fb8aa3b342c7820 */ /* 0x000fe40000400000 */
[----:B------:R-:W-:-:S03]  /*1350*/  FMUL R52, R34, 1.4426950216293334961 ;  /* 0x3fb8aa3b22347820 */ /* 0x000fc60000400000 */
[----:B------:R-:W4:Y:S01]  /*1360*/  MUFU.EX2 R51, R51 ;  /* 0x0000003300337308 */ /* 0x000f220000000800 */
[----:B------:R-:W-:-:S07]  /*1370*/  FADD R34, R31, -R28 ;  /* 0x8000001c1f227221 */ /* 0x000fce0000000000 */
[----:B------:R-:W2:Y:S01]  /*1380*/  MUFU.EX2 R18, R18 ;  /* 0x0000001200127308 */ /* 0x000ea20000000800 */
[----:B------:R-:W-:Y:S02]  /*1390*/  FMUL R45, R34, 1.4426950216293334961 ;  /* 0x3fb8aa3b222d7820 */ /* 0x000fe40000400000 */
[----:B------:R-:W-:Y:S02]  /*13a0*/  FADD R34, R50, -R28 ;  /* 0x8000001c32227221 */ /* 0x000fe40000000000 */
[----:B0-----:R-:W-:-:S03]  /*13b0*/  FADD R54, R25, R17 ;  /* 0x0000001119367221 */ /* 0x001fc60000000000 */
[----:B------:R-:W-:Y:S01]  /*13c0*/  MUFU.EX2 R43, R43 ;  /* 0x0000002b002b7308 */ /* 0x000fe20000000800 */
[----:B-1----:R-:W-:Y:S01]  /*13d0*/  FADD R50, R24, R19 ;  /* 0x0000001318327221 */ /* 0x002fe20000000000 */
[----:B------:R-:W-:-:S06]  /*13e0*/  F2FP.PACK_AB R24, R19, R24 ;  /* 0x000000181318723e */ /* 0x000fcc00000000ff */
[----:B------:R-:W0:Y:S01]  /*13f0*/  MUFU.EX2 R30, R30 ;  /* 0x0000001e001e7308 */ /* 0x000e220000000800 */
[----:B---3--:R-:W-:-:S07]  /*1400*/  FADD R54, R27, R54 ;  /* 0x000000361b367221 */ /* 0x008fce0000000000 */
[----:B------:R-:W-:Y:S01]  /*1410*/  MUFU.EX2 R44, R44 ;  /* 0x0000002c002c7308 */ /* 0x000fe20000000800 */
[----:B-----5:R-:W-:-:S07]  /*1420*/  FADD R19, R26, R50 ;  /* 0x000000321a137221 */ /* 0x020fce0000000000 */
[----:B------:R-:W1:Y:S01]  /*1430*/  MUFU.EX2 R31, R52 ;  /* 0x00000034001f7308 */ /* 0x000e620000000800 */
[----:B--2---:R-:W-:Y:S04]  /*1440*/  STS.U16 [R40+0x2000], R22 ;  /* 0x0020001628007388 */ /* 0x004fe80000000400 */
[----:B------:R-:W-:Y:S06]  /*1450*/  BAR.SYNC.DEFER_BLOCKING 0x0 ;  /* 0x0000000000007b1d */ /* 0x000fec0000010000 */
[----:B------:R-:W2:Y:S01]  /*1460*/  LDSM.16.M88.4 R20, [R7+0x2000] ;  /* 0x002000000714783b */ /* 0x000ea20000000200 */
[----:B------:R-:W-:Y:S01]  /*1470*/  F2FP.PACK_AB R25, R17, R25 ;  /* 0x000000191119723e */ /* 0x000fe200000000ff */
[----:B----4-:R-:W-:-:S02]  /*1480*/  FADD R17, R51, R54 ;  /* 0x0000003633117221 */ /* 0x010fc40000000000 */
[----:B------:R-:W-:Y:S02]  /*1490*/  FADD R16, R16, -R28 ;  /* 0x8000001c10107221 */ /* 0x000fe40000000000 */
[----:B------:R-:W-:Y:S02]  /*14a0*/  FADD R19, R18, R19 ;  /* 0x0000001312137221 */ /* 0x000fe40000000000 */
[----:B------:R-:W-:Y:S01]  /*14b0*/  FMUL R34, R34, 1.4426950216293334961 ;  /* 0x3fb8aa3b22227820 */ /* 0x000fe20000400000 */
[----:B------:R-:W-:Y:S01]  /*14c0*/  F2FP.PACK_AB R27, R51, R27 ;  /* 0x0000001b331b723e */ /* 0x000fe200000000ff */
[----:B------:R-:W3:Y:S01]  /*14d0*/  MUFU.EX2 R45, R45 ;  /* 0x0000002d002d7308 */ /* 0x000ee20000000800 */
[----:B0-----:R-:W-:Y:S01]  /*14e0*/  FMUL R10, R30, R10 ;  /* 0x0000000a1e0a7220 */ /* 0x001fe20000400000 */
[----:B------:R-:W-:Y:S01]  /*14f0*/  F2FP.PACK_AB R26, R18, R26 ;  /* 0x0000001a121a723e */ /* 0x000fe200000000ff */
[----:B------:R-:W-:Y:S02]  /*1500*/  FMUL R11, R30, R11 ;  /* 0x0000000b1e0b7220 */ /* 0x000fe40000400000 */
[----:B-1----:R-:W-:-:S02]  /*1510*/  FMUL R8, R31, R8 ;  /* 0x000000081f087220 */ /* 0x002fc40000400000 */
[----:B------:R-:W-:Y:S02]  /*1520*/  FMUL R9, R31, R9 ;  /* 0x000000091f097220 */ /* 0x000fe40000400000 */
[----:B------:R-:W-:Y:S02]  /*1530*/  FMUL R52, R16, 1.4426950216293334961 ;  /* 0x3fb8aa3b10347820 */ /* 0x000fe40000400000 */
[----:B------:R-:W-:Y:S02]  /*1540*/  FADD R54, R43, R17 ;  /* 0x000000112b367221 */ /* 0x000fe40000000000 */
[----:B------:R-:W-:Y:S02]  /*1550*/  FADD R50, R44, R19 ;  /* 0x000000132c327221 */ /* 0x000fe40000000000 */
[----:B------:R-:W0:Y:S01]  /*1560*/  LDSM.16.M88.4 R16, [R7+0x2200] ;  /* 0x002200000710783b */ /* 0x000e220000000200 */
[----:B------:R-:W1:Y:S08]  /*1570*/  MUFU.EX2 R34, R34 ;  /* 0x0000002200227308 */ /* 0x000e700000000800 */
[----:B------:R-:W4:Y:S01]  /*1580*/  MUFU.EX2 R33, R33 ;  /* 0x0000002100217308 */ /* 0x000f220000000800 */
[----:B--2---:R-:W-:Y:S07]  /*1590*/  HMMA.16816.F32 R8, R24, R20, R8 ;  /* 0x000000141808723c */ /* 0x004fee0000001808 */
[----:B------:R-:W2:Y:S01]  /*15a0*/  MUFU.EX2 R20, R52 ;  /* 0x0000003400147308 */ /* 0x000ea20000000800 */
[----:B------:R-:W-:-:S02]  /*15b0*/  FADD R51, R35, R54 ;  /* 0x0000003623337221 */ /* 0x000fc40000000000 */
[----:B---3--:R-:W-:Y:S02]  /*15c0*/  FADD R21, R45, R50 ;  /* 0x000000322d157221 */ /* 0x008fe40000000000 */
[----:B------:R-:W-:Y:S02]  /*15d0*/  FADD R50, R32, R51 ;  /* 0x0000003320327221 */ /* 0x000fe40000000000 */
[----:B-1----:R-:W-:Y:S02]  /*15e0*/  FADD R51, R34, R21 ;  /* 0x0000001522337221 */ /* 0x002fe40000000000 */
[----:B----4-:R-:W-:Y:S02]  /*15f0*/  FADD R21, R33, R50 ;  /* 0x0000003221157221 */ /* 0x010fe40000000000 */
[----:B--2---:R-:W-:-:S03]  /*1600*/  FADD R50, R20, R51 ;  /* 0x0000003314327221 */ /* 0x004fc60000000000 */
[----:B------:R-:W1:Y:S04]  /*1610*/  SHFL.BFLY PT, R51, R21, 0x2, 0x1f ;  /* 0x0c401f0015337f89 */ /* 0x000e6800000e0000 */
[----:B------:R-:W2:Y:S01]  /*1620*/  SHFL.BFLY PT, R52, R50, 0x2, 0x1f ;  /* 0x0c401f0032347f89 */ /* 0x000ea200000e0000 */
[C---:B------:R-:W-:Y:S02]  /*1630*/  FMUL R14, R30.reuse, R14 ;  /* 0x0000000e1e0e7220 */ /* 0x040fe40000400000 */
[----:B------:R-:W-:Y:S02]  /*1640*/  FMUL R15, R30, R15 ;  /* 0x0000000f1e0f7220 */ /* 0x000fe40000400000 */
[C---:B------:R-:W-:Y:S02]  /*1650*/  FMUL R12, R31.reuse, R12 ;  /* 0x0000000c1f0c7220 */ /* 0x040fe40000400000 */
[----:B------:R-:W-:-:S07]  /*1660*/  FMUL R13, R31, R13 ;  /* 0x0000000d1f0d7220 */ /* 0x000fce0000400000 */
[----:B0-----:R-:W-:Y:S01]  /*1670*/  HMMA.16816.F32 R12, R24, R16, R12 ;  /* 0x00000010180c723c */ /* 0x001fe2000000180c */
[----:B------:R-:W-:Y:S01]  /*1680*/  UIADD3 UR4, UP0, UR4, 0x20, URZ ;  /* 0x0000002004047890 */ /* 0x000fe2000ff1e03f */
[----:B-1----:R-:W-:Y:S02]  /*1690*/  FADD R51, R21, R51 ;  /* 0x0000003315337221 */ /* 0x002fe40000000000 */
[----:B--2---:R-:W-:-:S03]  /*16a0*/  FADD R52, R50, R52 ;  /* 0x0000003432347221 */ /* 0x004fc60000000000 */
[----:B------:R-:W-:Y:S01]  /*16b0*/  F2FP.PACK_AB R24, R45, R44 ;  /* 0x0000002c2d18723e */ /* 0x000fe200000000ff */
[----:B------:R-:W0:Y:S01]  /*16c0*/  SHFL.BFLY PT, R16, R51, 0x1, 0x1f ;  /* 0x0c201f0033107f89 */ /* 0x000e2200000e0000 */
[----:B------:R-:W-:Y:S02]  /*16d0*/  F2FP.PACK_AB R25, R35, R43 ;  /* 0x0000002b2319723e */ /* 0x000fe400000000ff */
[----:B------:R-:W-:Y:S01]  /*16e0*/  F2FP.PACK_AB R26, R20, R34 ;  /* 0x00000022141a723e */ /* 0x000fe200000000ff */
[----:B------:R-:W1:Y:S01]  /*16f0*/  SHFL.BFLY PT, R17, R52, 0x1, 0x1f ;  /* 0x0c201f0034117f89 */ /* 0x000e6200000e0000 */
[----:B------:R-:W-:Y:S01]  /*1700*/  F2FP.PACK_AB R27, R33, R32 ;  /* 0x00000020211b723e */ /* 0x000fe200000000ff */
[----:B------:R-:W-:Y:S01]  /*1710*/  UIADD3.X UR5, URZ, UR5, URZ, UP0, !UPT ;  /* 0x000000053f057290 */ /* 0x000fe200087fe43f */
[----:B------:R-:W-:-:S09]  /*1720*/  ISETP.LE.U32.AND P0, PT, R49, UR4, PT ;  /* 0x0000000431007c0c */ /* 0x000fd2000bf03070 */
[----:B------:R-:W-:Y:S07]  /*1730*/  HMMA.16816.F32 R12, R24, R18, R12 ;  /* 0x00000012180c723c */ /* 0x000fee000000180c */
[----:B------:R-:W-:-:S05]  /*1740*/  IMAD.U32 R18, RZ, RZ, UR5 ;  /* 0x00000005ff127e24 */ /* 0x000fca000f8e00ff */
[----:B------:R-:W-:Y:S01]  /*1750*/  ISETP.GE.U32.AND.EX P0, PT, R18, RZ, PT, P0 ;  /* 0x000000ff1200720c */ /* 0x000fe20003f06100 */
[----:B------:R-:W-:Y:S01]  /*1760*/  IMAD.MOV.U32 R21, RZ, RZ, 0x20 ;  /* 0x00000020ff157424 */ /* 0x000fe200078e00ff */
[----:B------:R-:W-:Y:S01]  /*1770*/  HMMA.16816.F32 R8, R24, R22, R8 ;  /* 0x000000161808723c */ /* 0x000fe20000001808 */
[----:B0-----:R-:W-:Y:S02]  /*1780*/  FADD R19, R51, R16 ;  /* 0x0000001033137221 */ /* 0x001fe40000000000 */
[----:B-1----:R-:W-:Y:S02]  /*1790*/  FADD R17, R52, R17 ;  /* 0x0000001134117221 */ /* 0x002fe40000000000 */
[C---:B------:R-:W-:Y:S02]  /*17a0*/  IMAD R0, R21.reuse, c[0x0][0x1b4], R0 ;  /* 0x00006d0015007a24 */ /* 0x040fe400078e0200 */
[----:B------:R-:W-:Y:S02]  /*17b0*/  IMAD R6, R21, c[0x0][0x1a4], R6 ;  /* 0x0000690015067a24 */ /* 0x000fe400078e0206 */
[----:B------:R-:W-:-:S02]  /*17c0*/  FFMA R2, R30, R2, R19 ;  /* 0x000000021e027223 */ /* 0x000fc40000000013 */
[----:B------:R-:W-:Y:S02]  /*17d0*/  FFMA R36, R31, R36, R17 ;  /* 0x000000241f247223 */ /* 0x000fe40000000011 */
[----:B------:R-:W-:Y:S02]  /*17e0*/  IMAD.MOV.U32 R44, RZ, RZ, R28 ;  /* 0x000000ffff2c7224 */ /* 0x000fe400078e001c */
[----:B------:R-:W-:Y:S01]  /*17f0*/  IMAD.MOV.U32 R45, RZ, RZ, R29 ;  /* 0x000000ffff2d7224 */ /* 0x000fe200078e001d */
[----:B------:R-:W-:Y:S05]  /*1800*/  @!P0 BRA `(.L_x_1) ;  /* 0xfffff14000008947 */ /* 0x000fea000383ffff */
.L_x_0:
[----:B------:R-:W-:-:S01]  /*1810*/  NOP ;  /* 0x0000000000007918 */ /* 0x000fc20000000000 */
[----:B------:R-:W0:Y:S01]  /*1820*/  S2R R34, SR_CTAID.Y ;  /* 0x0000000000227919 */ /* 0x000e220000002600 */
[----:B------:R-:W-:Y:S01]  /*1830*/  LOP3.LUT R0, R61, 0x380, RZ, 0xc0, !PT ;  /* 0x000003803d007812 */ /* 0x000fe200078ec0ff */
[----:B--2---:R-:W-:Y:S01]  /*1840*/  IMAD.MOV.U32 R17, RZ, RZ, R9 ;  /* 0x000000ffff117224 */ /* 0x004fe200078e0009 */
[----:B------:R-:W-:Y:S01]  /*1850*/  LOP3.LUT R3, R48, 0x1f, RZ, 0xc0, !PT ;  /* 0x0000001f30037812 */ /* 0x000fe200078ec0ff */
[----:B------:R-:W-:Y:S01]  /*1860*/  IMAD.MOV.U32 R27, RZ, RZ, R2 ;  /* 0x000000ffff1b7224 */ /* 0x000fe200078e0002 */
[----:B------:R-:W-:Y:S01]  /*1870*/  SHF.R.S32.HI R9, RZ, 0x5, R48 ;  /* 0x00000005ff097819 */ /* 0x000fe20000011430 */
[C---:B------:R-:W-:Y:S01]  /*1880*/  FMUL R2, R36.reuse, 8388608 ;  /* 0x4b00000024027820 */ /* 0x040fe20000400000 */
[----:B------:R-:W-:Y:S01]  /*1890*/  FSETP.GEU.AND P4, PT, R36, 1.175494350822287508e-38, PT ;  /* 0x008000002400780b */ /* 0x000fe20003f8e000 */
[----:B------:R-:W-:Y:S01]  /*18a0*/  IMAD R0, R3, 0x4, R0 ;  /* 0x0000000403007824 */ /* 0x000fe200078e0200 */
[----:B------:R-:W-:Y:S01]  /*18b0*/  SGXT R9, R9, 0x1 ;  /* 0x000000010909781a */ /* 0x000fe20000000200 */
[----:B------:R-:W-:Y:S01]  /*18c0*/  IMAD R6, R47, c[0x0][0x1c4], RZ ;  /* 0x000071002f067a24 */ /* 0x000fe200078e02ff */
[----:B------:R-:W-:Y:S01]  /*18d0*/  FSEL R2, R2, R36, !P4 ;  /* 0x0000002402027208 */ /* 0x000fe20006000000 */
[----:B------:R-:W-:Y:S01]  /*18e0*/  IMAD.MOV.U32 R18, RZ, RZ, R13 ;  /* 0x000000ffff127224 */ /* 0x000fe200078e000d */
[----:B------:R-:W-:Y:S01]  /*18f0*/  LOP3.LUT R9, R0, 0x1008, R9, 0x78, !PT ;  /* 0x0000100800097812 */ /* 0x000fe200078e7809 */
[C---:B------:R-:W-:Y:S01]  /*1900*/  FMUL R0, R27.reuse, 8388608 ;  /* 0x4b0000001b007820 */ /* 0x040fe20000400000 */
[----:B------:R-:W-:Y:S01]  /*1910*/  IADD3 R3, R2, -0x3f3504f3, RZ ;  /* 0xc0cafb0d02037810 */ /* 0x000fe20007ffe0ff */
[C---:B------:R-:W-:Y:S01]  /*1920*/  IMAD.SHL.U32 R20, R6.reuse, 0x2, RZ ;  /* 0x0000000206147824 */ /* 0x040fe200078e00ff */
[----:B------:R-:W-:Y:S01]  /*1930*/  FSETP.GEU.AND P3, PT, R27, 1.175494350822287508e-38, PT ;  /* 0x008000001b00780b */ /* 0x000fe20003f6e000 */
[----:B------:R-:W-:Y:S01]  /*1940*/  IMAD.HI R6, R6, 0x2, RZ ;  /* 0x0000000206067827 */ /* 0x000fe200078e02ff */
[----:B------:R-:W-:Y:S01]  /*1950*/  MOV R16, R8 ;  /* 0x0000000800107202 */ /* 0x000fe20000000f00 */
[----:B------:R-:W-:Y:S01]  /*1960*/  BAR.SYNC.DEFER_BLOCKING 0x0 ;  /* 0x0000000000007b1d */ /* 0x000fe20000010000 */
[----:B------:R-:W-:Y:S01]  /*1970*/  LOP3.LUT R19, R3, 0xff800000, RZ, 0xc0, !PT ;  /* 0xff80000003137812 */ /* 0x000fe200078ec0ff */
[----:B------:R-:W-:Y:S01]  /*1980*/  IMAD.MOV.U32 R8, RZ, RZ, R11 ;  /* 0x000000ffff087224 */ /* 0x000fe200078e000b */
[----:B------:R-:W-:Y:S01]  /*1990*/  LOP3.LUT R11, R48, 0x18, RZ, 0xc0, !PT ;  /* 0x00000018300b7812 */ /* 0x000fe200078ec0ff */
[----:B0-----:R-:W-:Y:S01]  /*19a0*/  IMAD R4, R34, c[0x0][0x1c0], RZ ;  /* 0x0000700022047a24 */ /* 0x001fe200078e02ff */
[----:B------:R-:W-:Y:S01]  /*19b0*/  FSEL R0, R0, R27, !P3 ;  /* 0x0000001b00007208 */ /* 0x000fe20005800000 */
[----:B------:R-:W-:Y:S01]  /*19c0*/  IMAD.MOV.U32 R26, RZ, RZ, 0x3dc6b27f ;  /* 0x3dc6b27fff1a7424 */ /* 0x000fe200078e00ff */
[----:B------:R-:W-:Y:S01]  /*19d0*/  LOP3.LUT R21, R48, 0x1e0, RZ, 0xc0, !PT ;  /* 0x000001e030157812 */ /* 0x000fe200078ec0ff */
[----:B------:R-:W-:Y:S01]  /*19e0*/  IMAD R7, R11, 0x10, R58 ;  /* 0x000000100b077824 */ /* 0x000fe200078e023a */
[----:B------:R-:W-:Y:S01]  /*19f0*/  SHF.L.U32 R5, R4, 0x1, RZ ;  /* 0x0000000104057819 */ /* 0x000fe200000006ff */
[----:B------:R-:W-:Y:S01]  /*1a00*/  IMAD R60, R60, c[0x0][0x1c8], RZ ;  /* 0x000072003c3c7a24 */ /* 0x000fe200078e02ff */
[----:B------:R-:W-:Y:S01]  /*1a10*/  IADD3 R13, R0, -0x3f3504f3, RZ ;  /* 0xc0cafb0d000d7810 */ /* 0x000fe20007ffe0ff */
[----:B------:R-:W-:Y:S01]  /*1a20*/  IMAD R22, R7, 0x4, R21 ;  /* 0x0000000407167824 */ /* 0x000fe200078e0215 */
[----:B------:R-:W-:Y:S01]  /*1a30*/  IADD3 R3, P5, P6, R20, c[0x0][0x178], R5 ;  /* 0x00005e0014037a10 */ /* 0x000fe20007ebe005 */
[----:B------:R-:W-:Y:S01]  /*1a40*/  IMAD.HI R5, R4, 0x2, RZ ;  /* 0x0000000204057827 */ /* 0x000fe200078e02ff */
[----:B------:R-:W-:Y:S01]  /*1a50*/  FSETP.GT.AND P2, PT, |R36|, 8.50705917302346158658e+37, PT ;  /* 0x7e8000002400780b */ /* 0x000fe20003f44200 */
[----:B------:R0:W1:Y:S01]  /*1a60*/  I2F R7, R19 ;  /* 0x0000001300077306 */ /* 0x0000620000201400 */
[----:B------:R-:W-:Y:S01]  /*1a70*/  LOP3.LUT R13, R13, 0xff800000, RZ, 0xc0, !PT ;  /* 0xff8000000d0d7812 */ /* 0x000fe200078ec0ff */
[----:B------:R-:W-:Y:S01]  /*1a80*/  IMAD.SHL.U32 R20, R48, 0x4, RZ ;  /* 0x0000000430147824 */ /* 0x000fe200078e00ff */
[----:B------:R-:W-:-:S02]  /*1a90*/  IADD3.X R5, R6, c[0x0][0x17c], R5, P5, P6 ;  /* 0x00005f0006057a10 */ /* 0x000fc40002fec405 */
[----:B------:R-:W-:Y:S01]  /*1aa0*/  FSEL R6, RZ, -23, P4 ;  /* 0xc1b80000ff067808 */ /* 0x000fe20002000000 */
[----:B------:R-:W-:Y:S01]  /*1ab0*/  IMAD.IADD R24, R0, 0x1, -R13 ;  /* 0x0000000100187824 */ /* 0x000fe200078e0a0d */
[----:B------:R-:W-:Y:S01]  /*1ac0*/  FSETP.GT.AND P4, PT, |R27|, 8.50705917302346158658e+37, PT ;  /* 0x7e8000001b00780b */ /* 0x000fe20003f84200 */
[----:B------:R-:W2:Y:S01]  /*1ad0*/  I2F R21, R13 ;  /* 0x0000000d00157306 */ /* 0x000ea20000201400 */
[----:B------:R-:W-:Y:S01]  /*1ae0*/  FSETP.GEU.AND P1, PT, |R36|, 1.175494350822287508e-38, PT ;  /* 0x008000002400780b */ /* 0x000fe20003f2e200 */
[----:B0-----:R-:W-:Y:S01]  /*1af0*/  IMAD.IADD R19, R2, 0x1, -R19 ;  /* 0x0000000102137824 */ /* 0x001fe200078e0a13 */
[----:B------:R-:W-:Y:S01]  /*1b00*/  LOP3.LUT R23, R20, 0x3c0, RZ, 0xc0, !PT ;  /* 0x000003c014177812 */ /* 0x000fe200078ec0ff */
[----:B------:R-:W-:Y:S01]  /*1b10*/  @P2 FMUL R36, R36, 0.25 ;  /* 0x3e80000024242820 */ /* 0x000fe20000400000 */
[----:B------:R-:W-:Y:S01]  /*1b20*/  FSEL R20, RZ, -23, P3 ;  /* 0xc1b80000ff147808 */ /* 0x000fe20001800000 */
[----:B------:R-:W-:Y:S01]  /*1b30*/  FADD R19, R19, -1 ;  /* 0xbf80000013137421 */ /* 0x000fe20000000000 */
[----:B------:R-:W-:Y:S01]  /*1b40*/  FSETP.GEU.AND P3, PT, |R27|, 1.175494350822287508e-38, PT ;  /* 0x008000001b00780b */ /* 0x000fe20003f6e200 */
[----:B------:R-:W-:Y:S01]  /*1b50*/  IMAD R23, R58, 0x8, R23 ;  /* 0x000000083a177824 */ /* 0x000fe200078e0217 */
[----:B------:R-:W-:Y:S01]  /*1b60*/  LOP3.LUT P0, RZ, R48, 0x100, RZ, 0xc0, !PT ;  /* 0x0000010030ff7812 */ /* 0x000fe2000780c0ff */
[----:B-1----:R-:W-:Y:S01]  /*1b70*/  FFMA.FTZ R6, R7, 1.1920928955078125e-07, R6 ;  /* 0x3400000007067823 */ /* 0x002fe20000010006 */
[----:B------:R-:W-:Y:S01]  /*1b80*/  SHF.R.U32.HI R48, RZ, 0x1, R48 ;  /* 0x00000001ff307819 */ /* 0x000fe20000011630 */
[----:B------:R-:W-:Y:S01]  /*1b90*/  @P4 FMUL R27, R27, 0.25 ;  /* 0x3e8000001b1b4820 */ /* 0x000fe20000400000 */
[----:B------:R-:W-:Y:S01]  /*1ba0*/  SHF.R.U32.HI R11, RZ, 0x1, R11 ;  /* 0x00000001ff0b7819 */ /* 0x000fe2000001160b */
[----:B------:R-:W-:Y:S01]  /*1bb0*/  @!P1 FMUL R36, R36, 16777216 ;  /* 0x4b80000024249820 */ /* 0x000fe20000400000 */
[----:B------:R-:W-:Y:S01]  /*1bc0*/  LOP3.LUT R4, R48, 0x4, RZ, 0xc0, !PT ;  /* 0x0000000430047812 */ /* 0x000fe200078ec0ff */
[----:B--2---:R-:W-:Y:S01]  /*1bd0*/  FFMA.FTZ R7, R21, 1.1920928955078125e-07, R20 ;  /* 0x3400000015077823 */ /* 0x004fe20000010014 */
[----:B------:R-:W-:Y:S01]  /*1be0*/  LEA R11, R22, R11, 0x2 ;  /* 0x0000000b160b7211 */ /* 0x000fe200078e10ff */
[----:B------:R-:W-:Y:S01]  /*1bf0*/  FFMA.FTZ R20, R19, R26, -0.16845393180847167969 ;  /* 0xbe2c7f3013147423 */ /* 0x000fe2000001001a */
[----:B------:R-:W-:Y:S01]  /*1c00*/  LOP3.LUT R22, R9, 0x4, RZ, 0x3c, !PT ;  /* 0x0000000409167812 */ /* 0x000fe200078e3cff */
[----:B------:R-:W-:Y:S01]  /*1c10*/  @!P3 FMUL R27, R27, 16777216 ;  /* 0x4b8000001b1bb820 */ /* 0x000fe20000400000 */
[----:B------:R-:W-:Y:S01]  /*1c20*/  LOP3.LUT R61, R61, 0x3f8, RZ, 0xc0, !PT ;  /* 0x000003f83d3d7812 */ /* 0x000fe200078ec0ff */
[----:B------:R-:W-:-:S02]  /*1c30*/  IMAD.IADD R4, R4, 0x1, R23 ;  /* 0x0000000104047824 */ /* 0x000fc400078e0217 */
[----:B------:R-:W0:Y:S01]  /*1c40*/  MUFU.RCP R23, R36 ;  /* 0x0000002400177308 */ /* 0x000e220000001000 */
[----:B------:R-:W-:Y:S02]  /*1c50*/  @P2 FMUL R18, R18, 0.25 ;  /* 0x3e80000012122820 */ /* 0x000fe40000400000 */
[----:B------:R-:W-:Y:S02]  /*1c60*/  @P2 FMUL R12, R12, 0.25 ;  /* 0x3e8000000c0c2820 */ /* 0x000fe40000400000 */
[----:B------:R-:W-:Y:S02]  /*1c70*/  @P2 FMUL R17, R17, 0.25 ;  /* 0x3e80000011112820 */ /* 0x000fe40000400000 */
[----:B------:R-:W-:Y:S01]  /*1c80*/  @P2 FMUL R16, R16, 0.25 ;  /* 0x3e80000010102820 */ /* 0x000fe20000400000 */
[----:B------:R-:W1:Y:S01]  /*1c90*/  MUFU.RCP R21, R27 ;  /* 0x0000001b00157308 */ /* 0x000e620000001000 */
[----:B------:R-:W-:Y:S01]  /*1ca0*/  FFMA.FTZ R20, R19, R20, 0.1716887056827545166 ;  /* 0x3e2fcf2a13147423 */ /* 0x000fe20000010014 */
[----:B------:R-:W-:Y:S01]  /*1cb0*/  ISETP.GE.U32.AND P2, PT, R2, 0x7f800000, PT ;  /* 0x7f8000000200780c */ /* 0x000fe20003f46070 */
[----:B------:R-:W-:-:S02]  /*1cc0*/  @P4 FMUL R15, R15, 0.25 ;  /* 0x3e8000000f0f4820 */ /* 0x000fc40000400000 */
[----:B------:R-:W-:Y:S02]  /*1cd0*/  @P4 FMUL R14, R14, 0.25 ;  /* 0x3e8000000e0e4820 */ /* 0x000fe40000400000 */
[----:B------:R-:W-:Y:S02]  /*1ce0*/  @P4 FMUL R8, R8, 0.25 ;  /* 0x3e80000008084820 */ /* 0x000fe40000400000 */
[----:B------:R-:W-:Y:S02]  /*1cf0*/  @P4 FMUL R10, R10, 0.25 ;  /* 0x3e8000000a0a4820 */ /* 0x000fe40000400000 */
[----:B------:R-:W-:Y:S02]  /*1d00*/  @!P1 FMUL R18, R18, 16777216 ;  /* 0x4b80000012129820 */ /* 0x000fe40000400000 */
[----:B------:R-:W-:Y:S02]  /*1d10*/  @!P1 FMUL R12, R12, 16777216 ;  /* 0x4b8000000c0c9820 */ /* 0x000fe40000400000 */
[----:B------:R-:W-:-:S02]  /*1d20*/  @!P1 FMUL R17, R17, 16777216 ;  /* 0x4b80000011119820 */ /* 0x000fc40000400000 */
[----:B------:R-:W-:Y:S01]  /*1d30*/  @!P1 FMUL R16, R16, 16777216 ;  /* 0x4b80000010109820 */ /* 0x000fe20000400000 */
[----:B------:R-:W-:Y:S01]  /*1d40*/  ISETP.GE.U32.AND P1, PT, R0, 0x7f800000, PT ;  /* 0x7f8000000000780c */ /* 0x000fe20003f26070 */
[----:B------:R-:W-:Y:S02]  /*1d50*/  FFMA.FTZ R20, R19, R20, -0.17900948226451873779 ;  /* 0xbe374e4313147423 */ /* 0x000fe40000010014 */
[----:B------:R-:W-:Y:S02]  /*1d60*/  @!P3 FMUL R15, R15, 16777216 ;  /* 0x4b8000000f0fb820 */ /* 0x000fe40000400000 */
[----:B------:R-:W-:Y:S02]  /*1d70*/  @!P3 FMUL R14, R14, 16777216 ;  /* 0x4b8000000e0eb820 */ /* 0x000fe40000400000 */
[----:B------:R-:W-:Y:S02]  /*1d80*/  @!P3 FMUL R8, R8, 16777216 ;  /* 0x4b8000000808b820 */ /* 0x000fe40000400000 */
[----:B------:R-:W-:-:S02]  /*1d90*/  @!P3 FMUL R10, R10, 16777216 ;  /* 0x4b8000000a0ab820 */ /* 0x000fc40000400000 */
[C---:B0-----:R-:W-:Y:S02]  /*1da0*/  FMUL R18, R23.reuse, R18 ;  /* 0x0000001217127220 */ /* 0x041fe40000400000 */
[C---:B------:R-:W-:Y:S02]  /*1db0*/  FMUL R12, R23.reuse, R12 ;  /* 0x0000000c170c7220 */ /* 0x040fe40000400000 */
[C---:B------:R-:W-:Y:S02]  /*1dc0*/  FMUL R25, R23.reuse, R17 ;  /* 0x0000001117197220 */ /* 0x040fe40000400000 */
[----:B------:R-:W-:Y:S02]  /*1dd0*/  FMUL R23, R23, R16 ;  /* 0x0000001017177220 */ /* 0x000fe40000400000 */
[----:B------:R-:W-:Y:S01]  /*1de0*/  FFMA.FTZ R20, R19, R20, 0.20512372255325317383 ;  /* 0x3e520bf413147423 */ /* 0x000fe20000010014 */
[----:B------:R-:W-:Y:S01]  /*1df0*/  F2FP.PACK_AB R18, R18, R25 ;  /* 0x000000191212723e */ /* 0x000fe200000000ff */
[C---:B-1----:R-:W-:Y:S01]  /*1e00*/  FMUL R15, R21.reuse, R15 ;  /* 0x0000000f150f7220 */ /* 0x042fe20000400000 */
[----:B------:R-:W-:Y:S01]  /*1e10*/  F2FP.PACK_AB R12, R12, R23 ;  /* 0x000000170c0c723e */ /* 0x000fe200000000ff */
[----:B------:R-:W-:-:S02]  /*1e20*/  FMUL R14, R21, R14 ;  /* 0x0000000e150e7220 */ /* 0x000fc40000400000 */
[C---:B------:R-:W-:Y:S01]  /*1e30*/  FMUL R17, R21.reuse, R10 ;  /* 0x0000000a15117220 */ /* 0x040fe20000400000 */
[----:B------:R-:W-:Y:S01]  /*1e40*/  STS [R9+0x400], R18 ;  /* 0x0004001209007388 */ /* 0x000fe20000000800 */
[----:B------:R-:W-:Y:S01]  /*1e50*/  FMUL R8, R21, R8 ;  /* 0x0000000815087220 */ /* 0x000fe20000400000 */
[----:B------:R-:W-:Y:S01]  /*1e60*/  LOP3.LUT R21, R11, 0xc, RZ, 0x3c, !PT ;  /* 0x0000000c0b157812 */ /* 0x000fe200078e3cff */
[----:B------:R-:W-:Y:S01]  /*1e70*/  FFMA.FTZ R20, R19, R20, -0.24046532809734344482 ;  /* 0xbe763c8b13147423 */ /* 0x000fe20000010014 */
[----:B------:R-:W-:Y:S01]  /*1e80*/  F2FP.PACK_AB R17, R14, R17 ;  /* 0x000000110e11723e */ /* 0x000fe200000000ff */
[----:B------:R0:W-:Y:S01]  /*1e90*/  STS [R9], R12 ;  /* 0x0000000c09007388 */ /* 0x0001e20000000800 */
[----:B------:R-:W-:Y:S01]  /*1ea0*/  F2FP.PACK_AB R15, R15, R8 ;  /* 0x000000080f0f723e */ /* 0x000fe200000000ff */
[----:B------:R-:W-:Y:S01]  /*1eb0*/  FFMA.FTZ R20, R19, R20, 0.28857114911079406738 ;  /* 0x3e93bf9913147423 */ /* 0x000fe20000010014 */
[----:B------:R-:W-:Y:S01]  /*1ec0*/  LEA R8, P3, R60, R3, 0x1 ;  /* 0x000000033c087211 */ /* 0x000fe200078608ff */
[----:B------:R1:W-:Y:S01]  /*1ed0*/  STS [R22+0x800], R17 ;  /* 0x0008001116007388 */ /* 0x0003e20000000800 */
[----:B------:R-:W-:-:S02]  /*1ee0*/  FADD R24, R24, -1 ;  /* 0xbf80000018187421 */ /* 0x000fc40000000000 */
[C---:B------:R-:W-:Y:S01]  /*1ef0*/  FFMA.FTZ R20, R19.reuse, R20, -0.36067417263984680176 ;  /* 0xbeb8aa4913147423 */ /* 0x040fe20000010014 */
[----:B------:R2:W-:Y:S01]  /*1f00*/  STS [R22+0xc00], R15 ;  /* 0x000c000f16007388 */ /* 0x0005e20000000800 */
[----:B------:R-:W-:Y:S02]  /*1f10*/  IMAD.MOV.U32 R23, RZ, RZ, c[0x0][0x1c8] ;  /* 0x00007200ff177624 */ /* 0x000fe400078e00ff */
[----:B------:R-:W-:Y:S01]  /*1f20*/  FFMA.FTZ R20, R19, R20, 0.48089820146560668945 ;  /* 0x3ef6384a13147423 */ /* 0x000fe20000010014 */
[----:B------:R-:W-:Y:S01]  /*1f30*/  BAR.SYNC.DEFER_BLOCKING 0x0 ;  /* 0x0000000000007b1d */ /* 0x000fe20000010000 */
[C---:B0-----:R-:W-:Y:S01]  /*1f40*/  FFMA.FTZ R9, R24.reuse, R26, -0.16845393180847167969 ;  /* 0xbe2c7f3018097423 */ /* 0x041fe2000001001a */
[----:B-1----:R-:W-:Y:S01]  /*1f50*/  LOP3.LUT R17, R11, 0x4, RZ, 0x3c, !PT ;  /* 0x000000040b117812 */ /* 0x002fe200078e3cff */
[----:B------:R-:W-:Y:S01]  /*1f60*/  FFMA.FTZ R20, R19, R20, -0.72134751081466674805 ;  /* 0xbf38aa3b13147423 */ /* 0x000fe20000010014 */
[----:B------:R-:W-:Y:S01]  /*1f70*/  LEA R14, R23, R60, 0x1 ;  /* 0x0000003c170e7211 */ /* 0x000fe200078e08ff */
[----:B------:R-:W-:-:S02]  /*1f80*/  FFMA.FTZ R9, R24, R9, 0.1716887056827545166 ;  /* 0x3e2fcf2a18097423 */ /* 0x000fc40000010009 */
[C---:B------:R-:W-:Y:S01]  /*1f90*/  FMUL R20, R19.reuse, R20 ;  /* 0x0000001413147220 */ /* 0x040fe20000400000 */
[----:B------:R-:W-:Y:S01]  /*1fa0*/  LEA R10, P4, R14, R3, 0x1 ;  /* 0x000000030e0a7211 */ /* 0x000fe200078808ff */
[C---:B------:R-:W-:Y:S02]  /*1fb0*/  FFMA.FTZ R9, R24.reuse, R9, -0.17900948226451873779 ;  /* 0xbe374e4318097423 */ /* 0x040fe40000010009 */
[C---:B------:R-:W-:Y:S02]  /*1fc0*/  FMUL R20, R19.reuse, R20 ;  /* 0x0000001413147220 */ /* 0x040fe40000400000 */
[----:B------:R-:W-:Y:S02]  /*1fd0*/  FFMA.FTZ R9, R24, R9, 0.20512372255325317383 ;  /* 0x3e520bf418097423 */ /* 0x000fe40000010009 */
[----:B------:R-:W-:Y:S01]  /*1fe0*/  FFMA.FTZ R25, R19, 1.4426950216293334961, R20 ;  /* 0x3fb8aa3b13197823 */ /* 0x000fe20000010014 */
[----:B------:R-:W-:Y:S01]  /*1ff0*/  LOP3.LUT R19, R11, 0x8, RZ, 0x3c, !PT ;  /* 0x000000080b137812 */ /* 0x000fe200078e3cff */
[----:B------:R-:W-:-:S02]  /*2000*/  IMAD R16, R23, 0x2, R14 ;  /* 0x0000000217107824 */ /* 0x000fc400078e020e */
[----:B------:R-:W-:Y:S02]  /*2010*/  FFMA.FTZ R9, R24, R9, -0.24046532809734344482 ;  /* 0xbe763c8b18097423 */ /* 0x000fe40000010009 */
[C---:B------:R-:W-:Y:S01]  /*2020*/  IMAD R18, R23.reuse, 0x2, R16 ;  /* 0x0000000217127824 */ /* 0x040fe200078e0210 */
[----:B------:R-:W-:Y:S01]  /*2030*/  LEA R12, P5, R16, R3, 0x1 ;  /* 0x00000003100c7211 */ /* 0x000fe200078a08ff */
[----:B------:R-:W-:Y:S01]  /*2040*/  FFMA.FTZ R13, R24, R9, 0.28857114911079406738 ;  /* 0x3e93bf99180d7423 */ /* 0x000fe20000010009 */
[----:B------:R0:W1:Y:S01]  /*2050*/  LDS R27, [R11] ;  /* 0x000000000b1b7984 */ /* 0x0000620000000800 */
[C---:B------:R-:W-:Y:S01]  /*2060*/  IMAD R20, R23.reuse, 0x2, R18 ;  /* 0x0000000217147824 */ /* 0x040fe200078e0212 */
[----:B------:R-:W-:Y:S01]  /*2070*/  LEA.HI.X.SX32 R9, R60, R5, 0x1, P3 ;  /* 0x000000053c097211 */ /* 0x000fe200018f0eff */
[----:B--2---:R-:W-:Y:S01]  /*2080*/  FFMA.FTZ R15, R24, R13, -0.36067417263984680176 ;  /* 0xbeb8aa49180f7423 */ /* 0x004fe2000001000d */
[----:B------:R-:W2:Y:S01]  /*2090*/  LDS R31, [R17] ;  /* 0x00000000111f7984 */ /* 0x000ea20000000800 */
[C---:B------:R-:W-:Y:S01]  /*20a0*/  IMAD R26, R23.reuse, 0x2, R20 ;  /* 0x00000002171a7824 */ /* 0x040fe200078e0214 */
[----:B------:R-:W-:Y:S01]  /*20b0*/  LEA.HI.X.SX32 R13, R16, R5, 0x1, P5 ;  /* 0x00000005100d7211 */ /* 0x000fe200028f0eff */
[----:B------:R-:W-:Y:S01]  /*20c0*/  FFMA.FTZ R15, R24, R15, 0.48089820146560668945 ;  /* 0x3ef6384a180f7423 */ /* 0x000fe2000001000f */
[----:B------:R3:W4:Y:S01]  /*20d0*/  LDS R33, [R19] ;  /* 0x0000000013217984 */ /* 0x0007220000000800 */
[----:B------:R-:W-:Y:S01]  /*20e0*/  IMAD R30, R23, 0x2, R26 ;  /* 0x00000002171e7824 */ /* 0x000fe200078e021a */
[----:B0-----:R-:W-:Y:S01]  /*20f0*/  LEA.HI.X.SX32 R11, R14, R5, 0x1, P4 ;  /* 0x000000050e0b7211 */ /* 0x001fe200020f0eff */
[----:B------:R-:W-:Y:S01]  /*2100*/  FADD R6, R6, R25 ;  /* 0x0000001906067221 */ /* 0x000fe20000000000 */
[----:B------:R0:W5:Y:S01]  /*2110*/  LDS R35, [R21] ;  /* 0x0000000015237984 */ /* 0x0001620000000800 */
[----:B------:R-:W-:-:S02]  /*2120*/  LEA R16, P3, R18, R3, 0x1 ;  /* 0x0000000312107211 */ /* 0x000fc400078608ff */
[----:B------:R-:W-:Y:S01]  /*2130*/  LEA R14, P4, R20, R3, 0x1 ;  /* 0x00000003140e7211 */ /* 0x000fe200078808ff */
[----:B---3--:R-:W-:Y:S01]  /*2140*/  FFMA.FTZ R19, R24, R15, -0.72134751081466674805 ;  /* 0xbf38aa3b18137423 */ /* 0x008fe2000001000f */
[----:B------:R-:W-:Y:S02]  /*2150*/  LEA R32, R23, R30, 0x1 ;  /* 0x0000001e17207211 */ /* 0x000fe400078e08ff */
[----:B------:R-:W-:Y:S01]  /*2160*/  LEA.HI.X.SX32 R17, R18, R5, 0x1, P3 ;  /* 0x0000000512117211 */ /* 0x000fe200018f0eff */
[----:B------:R-:W-:Y:S01]  /*2170*/  FMUL R19, R24, R19 ;  /* 0x0000001318137220 */ /* 0x000fe20000400000 */
[----:B------:R-:W-:Y:S02]  /*2180*/  LEA.HI.X.SX32 R15, R20, R5, 0x1, P4 ;  /* 0x00000005140f7211 */ /* 0x000fe400020f0eff */
[-C--:B------:R-:W-:Y:S02]  /*2190*/  LEA R20, P3, R26, R3.reuse, 0x1 ;  /* 0x000000031a147211 */ /* 0x080fe400078608ff */
[----:B------:R-:W-:-:S02]  /*21a0*/  LEA R18, P4, R30, R3, 0x1 ;  /* 0x000000031e127211 */ /* 0x000fc400078808ff */
[----:B------:R-:W-:Y:S01]  /*21b0*/  LEA R22, P5, R32, R3, 0x1 ;  /* 0x0000000320167211 */ /* 0x000fe200078a08ff */
[----:B------:R-:W-:Y:S01]  /*21c0*/  FMUL R3, R24, R19 ;  /* 0x0000001318037220 */ /* 0x000fe20000400000 */
[-C--:B0-----:R-:W-:Y:S02]  /*21d0*/  LEA.HI.X.SX32 R21, R26, R5.reuse, 0x1, P3 ;  /* 0x000000051a157211 */ /* 0x081fe400018f0eff */
[-C--:B------:R-:W-:Y:S01]  /*21e0*/  LEA.HI.X.SX32 R19, R30, R5.reuse, 0x1, P4 ;  /* 0x000000051e137211 */ /* 0x080fe200020f0eff */
[----:B------:R-:W-:Y:S01]  /*21f0*/  FFMA.FTZ R24, R24, 1.4426950216293334961, R3 ;  /* 0x3fb8aa3b18187823 */ /* 0x000fe20000010003 */
[----:B------:R-:W-:Y:S01]  /*2200*/  LEA.HI.X.SX32 R23, R32, R5, 0x1, P5 ;  /* 0x0000000520177211 */ /* 0x000fe200028f0eff */
[----:B------:R-:W-:Y:S01]  /*2210*/  @P2 IMAD.MOV.U32 R3, RZ, RZ, 0x7f800000 ;  /* 0x7f800000ff032424 */ /* 0x000fe200078e00ff */
[----:B------:R-:W-:Y:S01]  /*2220*/  FSETP.NEU.AND P3, PT, R2, RZ, PT ;  /* 0x000000ff0200720b */ /* 0x000fe20003f6d000 */
[----:B------:R-:W-:Y:S02]  /*2230*/  @P1 IMAD.MOV.U32 R5, RZ, RZ, 0x7f800000 ;  /* 0x7f800000ff051424 */ /* 0x000fe400078e00ff */
[----:B------:R-:W-:-:S02]  /*2240*/  FADD R7, R7, R24 ;  /* 0x0000001807077221 */ /* 0x000fc40000000000 */
[----:B------:R-:W-:Y:S01]  /*2250*/  @P2 FFMA.FTZ R6, R2, R3, +INF ;  /* 0x7f80000002062423 */ /* 0x000fe20000010003 */
[----:B-1----:R-:W-:Y:S01]  /*2260*/  PRMT R2, R27, 0x7632, R2 ;  /* 0x000076321b027816 */ /* 0x002fe20000000002 */
[C---:B------:R-:W-:Y:S01]  /*2270*/  @P1 FFMA.FTZ R7, R0.reuse, R5, +INF ;  /* 0x7f80000000071423 */ /* 0x040fe20000010005 */
[----:B------:R0:W-:Y:S01]  /*2280*/  STG.E.U16 [R8.64], R27 ;  /* 0x0000001b08007986 */ /* 0x0001e2000c101506 */
[----:B--2---:R-:W-:Y:S02]  /*2290*/  PRMT R5, R31, 0x7632, R5 ;  /* 0x000076321f057816 */ /* 0x004fe40000000005 */
[----:B------:R-:W-:Y:S01]  /*22a0*/  FSETP.NEU.AND P2, PT, R0, RZ, PT ;  /* 0x000000ff0000720b */ /* 0x000fe20003f4d000 */
[----:B------:R1:W-:Y:S01]  /*22b0*/  STG.E.U16 [R10.64], R31 ;  /* 0x0000001f0a007986 */ /* 0x0003e2000c101506 */
[----:B------:R-:W-:Y:S02]  /*22c0*/  FSEL R3, R6, -INF , P3 ;  /* 0xff80000006037808 */ /* 0x000fe40001800000 */
[----:B------:R-:W-:Y:S01]  /*22d0*/  FSEL R0, R7, -INF , P2 ;  /* 0xff80000007007808 */ /* 0x000fe20001000000 */
[----:B----4-:R2:W-:Y:S02]  /*22e0*/  STG.E.U16 [R12.64], R33 ;  /* 0x000000210c007986 */ /* 0x0105e4000c101506 */
[----:B------:R-:W-:Y:S01]  /*22f0*/  FFMA R28, R3, 0.69314718246459960938, R28 ;  /* 0x3f317218031c7823 */ /* 0x000fe2000000001c */
[----:B0-----:R-:W-:Y:S01]  /*2300*/  PRMT R9, R33, 0x7632, R9 ;  /* 0x0000763221097816 */ /* 0x001fe20000000009 */
[----:B-----5:R2:W-:Y:S01]  /*2310*/  STG.E.U16 [R16.64], R35 ;  /* 0x0000002310007986 */ /* 0x0205e2000c101506 */
[----:B------:R-:W-:Y:S01]  /*2320*/  FFMA R29, R0, 0.69314718246459960938, R29 ;  /* 0x3f317218001d7823 */ /* 0x000fe2000000001d */
[----:B-1----:R-:W-:-:S02]  /*2330*/  PRMT R11, R35, 0x7632, R11 ;  /* 0x00007632230b7816 */ /* 0x002fc4000000000b */
[----:B------:R2:W-:Y:S04]  /*2340*/  STG.E.U16 [R14.64], R2 ;  /* 0x000000020e007986 */ /* 0x0005e8000c101506 */
[----:B------:R2:W-:Y:S04]  /*2350*/  STG.E.U16 [R20.64], R5 ;  /* 0x0000000514007986 */ /* 0x0005e8000c101506 */
[----:B------:R2:W-:Y:S04]  /*2360*/  STG.E.U16 [R18.64], R9 ;  /* 0x0000000912007986 */ /* 0x0005e8000c101506 */
[----:B------:R2:W-:Y:S04]  /*2370*/  STG.E.U16 [R22.64], R11 ;  /* 0x0000000b16007986 */ /* 0x0005e8000c101506 */
[----:B------:R-:W-:Y:S06]  /*2380*/  BAR.SYNC.DEFER_BLOCKING 0x0 ;  /* 0x0000000000007b1d */ /* 0x000fec0000010000 */
[----:B------:R2:W-:Y:S04]  /*2390*/  STS.64 [R61], R28 ;  /* 0x0000001c3d007388 */ /* 0x0005e80000000a00 */
[----:B------:R-:W-:Y:S06]  /*23a0*/  BAR.SYNC.DEFER_BLOCKING 0x0 ;  /* 0x0000000000007b1d */ /* 0x000fec0000010000 */
[----:B------:R-:W-:Y:S05]  /*23b0*/  @P0 EXIT ;  /* 0x000000000000094d */ /* 0x000fea0003800000 */
[----:B--2---:R-:W0:Y:S01]  /*23c0*/  LDS R5, [R4] ;  /* 0x0000000004057984 */ /* 0x004e220000000800 */
[----:B------:R-:W-:-:S02]  /*23d0*/  IMAD R0, R34, c[0x0][0x1cc], RZ ;  /* 0x0000730022007a24 */ /* 0x000fc400078e02ff */
[C---:B------:R-:W-:Y:S02]  /*23e0*/  IMAD.SHL.U32 R3, R47.reuse, 0x4, RZ ;  /* 0x000000042f037824 */ /* 0x040fe400078e00ff */
[----:B------:R-:W-:Y:S02]  /*23f0*/  IMAD.SHL.U32 R2, R0, 0x4, RZ ;  /* 0x0000000400027824 */ /* 0x000fe400078e00ff */
[----:B------:R-:W-:-:S03]  /*2400*/  IMAD.HI R47, R47, 0x4, RZ ;  /* 0x000000042f2f7827 */ /* 0x000fc600078e02ff */
[----:B------:R-:W-:Y:S01]  /*2410*/  IADD3 R2, P0, P1, R3, c[0x0][0x180], R2 ;  /* 0x0000600003027a10 */ /* 0x000fe2000791e002 */
[----:B------:R-:W-:-:S05]  /*2420*/  IMAD.HI R0, R0, 0x4, RZ ;  /* 0x0000000400007827 */ /* 0x000fca00078e02ff */
[----:B------:R-:W-:-:S05]  /*2430*/  IADD3.X R3, R47, c[0x0][0x184], R0, P0, P1 ;  /* 0x000061002f037a10 */ /* 0x000fca00007e2400 */
[----:B0-----:R-:W-:Y:S01]  /*2440*/  STG.E [R2.64], R5 ;  /* 0x0000000502007986 */ /* 0x001fe2000c101906 */
[----:B------:R-:W-:Y:S05]  /*2450*/  EXIT ;  /* 0x000000000000794d */ /* 0x000fea0003800000 */
.L_x_2:
[----:B------:R-:W-:-:S00]  /*2460*/  BRA `(.L_x_2) ;  /* 0xfffffff000007947 */ /* 0x000fc0000383ffff */
[----:B------:R-:W-:-:S00]  /*2470*/  NOP ;  /* 0x0000000000007918 */ /* 0x000fc00000000000 */
        /* <DEDUP_REMOVED lines=8> */
.L_x_3:


//--------------------- .nv.global.init           --------------------------
	.section	.nv.global.init,"aw",@progbits
.nv.global.init:
	.type		_$_str,@object
	.size		_$_str,(.L_0 - _$_str)
_$_str:
        /*0000*/ 	.byte	0x5f, 0x5f, 0x43, 0x55, 0x44, 0x41, 0x5f, 0x46, 0x54, 0x5a, 0x00
.L_0:


//--------------------- .nv.shared.attn_fwd       --------------------------
	.section	.nv.shared.attn_fwd,"aw",@nobits
	.sectionflags	@""
	.align	16
